//
// Generated by NVIDIA NVVM Compiler
//
// Compiler Build ID: CL-36424714
// Cuda compilation tools, release 13.0, V13.0.88
// Based on NVVM 20.0.0
//

.version 9.0
.target sm_100
.address_size 64

	// .globl	_Z12merge_kernelPiiS_iS_

.visible .entry _Z12merge_kernelPiiS_iS_(
	.param .u64 .ptr .align 1 _Z12merge_kernelPiiS_iS__param_0,
	.param .u32 _Z12merge_kernelPiiS_iS__param_1,
	.param .u64 .ptr .align 1 _Z12merge_kernelPiiS_iS__param_2,
	.param .u32 _Z12merge_kernelPiiS_iS__param_3,
	.param .u64 .ptr .align 1 _Z12merge_kernelPiiS_iS__param_4
)
{
	.reg .pred 	%p<48>;
	.reg .b32 	%r<174>;
	.reg .b32 	%f<9>;
	.reg .b64 	%rd<88>;

	ld.param.u64 	%rd25, [_Z12merge_kernelPiiS_iS__param_0];
	ld.param.u32 	%r76, [_Z12merge_kernelPiiS_iS__param_1];
	ld.param.u64 	%rd26, [_Z12merge_kernelPiiS_iS__param_2];
	ld.param.u32 	%r77, [_Z12merge_kernelPiiS_iS__param_3];
	ld.param.u64 	%rd27, [_Z12merge_kernelPiiS_iS__param_4];
	cvta.to.global.u64 	%rd1, %rd27;
	cvta.to.global.u64 	%rd2, %rd26;
	cvta.to.global.u64 	%rd3, %rd25;
	mov.u32 	%r78, %ctaid.x;
	mov.u32 	%r79, %ntid.x;
	mov.u32 	%r80, %tid.x;
	mad.lo.s32 	%r1, %r78, %r79, %r80;
	add.s32 	%r2, %r77, %r76;
	cvt.rn.f32.s32 	%f1, %r1;
	cvt.rn.f32.s32 	%f2, %r2;
	mov.u32 	%r81, %nctaid.x;
	mul.lo.s32 	%r82, %r81, %r79;
	cvt.rn.f32.u32 	%f3, %r82;
	div.rn.f32 	%f4, %f2, %f3;
	cvt.rpi.f32.f32 	%f5, %f4;
	mul.f32 	%f6, %f5, %f1;
	cvt.rzi.s32.f32 	%r3, %f6;
	add.s32 	%r83, %r1, 1;
	cvt.rn.f32.s32 	%f7, %r83;
	mul.f32 	%f8, %f5, %f7;
	cvt.rzi.s32.f32 	%r84, %f8;
	min.s32 	%r4, %r84, %r2;
	min.s32 	%r144, %r3, %r76;
	min.s32 	%r145, %r3, %r77;
	sub.s32 	%r85, %r3, %r76;
	max.s32 	%r146, %r85, 0;
	sub.s32 	%r86, %r3, %r77;
	max.s32 	%r147, %r86, 0;
$L__BB0_1:
	mov.u32 	%r12, %r144;
	mov.u32 	%r11, %r145;
	setp.lt.s32 	%p3, %r12, 1;
	setp.ge.s32 	%p4, %r11, %r77;
	or.pred  	%p5, %p3, %p4;
	@%p5 bra 	$L__BB0_4;
	add.s32 	%r87, %r12, -1;
	mul.wide.u32 	%rd28, %r87, 4;
	add.s64 	%rd29, %rd3, %rd28;
	ld.global.u32 	%r88, [%rd29];
	mul.wide.s32 	%rd30, %r11, 4;
	add.s64 	%rd31, %rd2, %rd30;
	ld.global.u32 	%r89, [%rd31];
	setp.le.s32 	%p6, %r88, %r89;
	@%p6 bra 	$L__BB0_4;
	sub.s32 	%r95, %r12, %r146;
	add.s32 	%r96, %r95, 1;
	shr.s32 	%r97, %r96, 1;
	add.s32 	%r145, %r97, %r11;
	sub.s32 	%r144, %r12, %r97;
	mov.pred 	%p46, 0;
	mov.u32 	%r147, %r11;
	bra.uni 	$L__BB0_7;
$L__BB0_4:
	setp.lt.s32 	%p8, %r11, 1;
	setp.ge.s32 	%p9, %r12, %r76;
	mov.pred 	%p46, -1;
	or.pred  	%p10, %p8, %p9;
	mov.u32 	%r144, %r12;
	mov.u32 	%r145, %r11;
	@%p10 bra 	$L__BB0_7;
	mul.wide.u32 	%rd32, %r11, 4;
	add.s64 	%rd33, %rd2, %rd32;
	ld.global.u32 	%r90, [%rd33];
	mul.wide.s32 	%rd34, %r12, 4;
	add.s64 	%rd35, %rd3, %rd34;
	ld.global.u32 	%r91, [%rd35+-4];
	setp.le.s32 	%p12, %r90, %r91;
	mov.u32 	%r144, %r12;
	mov.u32 	%r145, %r11;
	@%p12 bra 	$L__BB0_7;
	sub.s32 	%r92, %r11, %r147;
	add.s32 	%r93, %r92, 1;
	shr.s32 	%r94, %r93, 1;
	sub.s32 	%r145, %r11, %r94;
	add.s32 	%r144, %r94, %r12;
	mov.pred 	%p46, 0;
	mov.u32 	%r146, %r12;
$L__BB0_7:
	not.pred 	%p15, %p46;
	@%p15 bra 	$L__BB0_1;
	min.s32 	%r152, %r4, %r76;
	min.s32 	%r153, %r4, %r77;
	sub.s32 	%r98, %r4, %r76;
	max.s32 	%r154, %r98, 0;
	sub.s32 	%r99, %r4, %r77;
	max.s32 	%r155, %r99, 0;
$L__BB0_9:
	mov.u32 	%r28, %r152;
	mov.u32 	%r27, %r153;
	setp.lt.s32 	%p16, %r28, 1;
	setp.ge.s32 	%p17, %r27, %r77;
	or.pred  	%p18, %p16, %p17;
	@%p18 bra 	$L__BB0_12;
	add.s32 	%r100, %r28, -1;
	mul.wide.u32 	%rd36, %r100, 4;
	add.s64 	%rd37, %rd3, %rd36;
	ld.global.u32 	%r101, [%rd37];
	mul.wide.s32 	%rd38, %r27, 4;
	add.s64 	%rd39, %rd2, %rd38;
	ld.global.u32 	%r102, [%rd39];
	setp.le.s32 	%p19, %r101, %r102;
	@%p19 bra 	$L__BB0_12;
	sub.s32 	%r108, %r28, %r154;
	add.s32 	%r109, %r108, 1;
	shr.s32 	%r110, %r109, 1;
	add.s32 	%r153, %r110, %r27;
	sub.s32 	%r152, %r28, %r110;
	mov.pred 	%p47, 0;
	mov.u32 	%r155, %r27;
	bra.uni 	$L__BB0_15;
$L__BB0_12:
	setp.lt.s32 	%p21, %r27, 1;
	setp.ge.s32 	%p22, %r28, %r76;
	mov.pred 	%p47, -1;
	or.pred  	%p23, %p21, %p22;
	mov.u32 	%r152, %r28;
	mov.u32 	%r153, %r27;
	@%p23 bra 	$L__BB0_15;
	mul.wide.u32 	%rd40, %r27, 4;
	add.s64 	%rd41, %rd2, %rd40;
	ld.global.u32 	%r103, [%rd41];
	mul.wide.s32 	%rd42, %r28, 4;
	add.s64 	%rd43, %rd3, %rd42;
	ld.global.u32 	%r104, [%rd43+-4];
	setp.le.s32 	%p25, %r103, %r104;
	mov.u32 	%r152, %r28;
	mov.u32 	%r153, %r27;
	@%p25 bra 	$L__BB0_15;
	sub.s32 	%r105, %r27, %r155;
	add.s32 	%r106, %r105, 1;
	shr.s32 	%r107, %r106, 1;
	sub.s32 	%r153, %r27, %r107;
	add.s32 	%r152, %r107, %r28;
	mov.pred 	%p47, 0;
	mov.u32 	%r154, %r28;
$L__BB0_15:
	not.pred 	%p28, %p47;
	@%p28 bra 	$L__BB0_9;
	setp.ge.s32 	%p29, %r1, %r2;
	@%p29 bra 	$L__BB0_34;
	sub.s32 	%r37, %r3, %r144;
	sub.s32 	%r38, %r152, %r144;
	sub.s32 	%r112, %r152, %r4;
	add.s32 	%r39, %r112, %r37;
	min.s32 	%r113, %r38, %r39;
	setp.lt.s32 	%p30, %r113, 1;
	mov.b32 	%r165, 0;
	mov.u32 	%r164, %r165;
	mov.u32 	%r166, %r165;
	@%p30 bra 	$L__BB0_20;
	mul.wide.s32 	%rd44, %r3, 4;
	add.s64 	%rd4, %rd1, %rd44;
	mul.wide.s32 	%rd45, %r37, 4;
	add.s64 	%rd5, %rd2, %rd45;
	mul.wide.s32 	%rd46, %r144, 4;
	add.s64 	%rd6, %rd3, %rd46;
	mov.b32 	%r166, 0;
	mov.u32 	%r164, %r166;
	mov.u32 	%r165, %r166;
$L__BB0_19:
	mul.wide.u32 	%rd47, %r165, 4;
	add.s64 	%rd48, %rd6, %rd47;
	ld.global.u32 	%r115, [%rd48];
	mul.wide.u32 	%rd49, %r164, 4;
	add.s64 	%rd50, %rd5, %rd49;
	ld.global.u32 	%r117, [%rd50];
	setp.ge.s32 	%p31, %r115, %r117;
	setp.lt.s32 	%p32, %r115, %r117;
	selp.u32 	%r119, 1, 0, %p32;
	add.s32 	%r165, %r165, %r119;
	selp.u32 	%r120, 1, 0, %p31;
	add.s32 	%r164, %r164, %r120;
	min.s32 	%r121, %r115, %r117;
	mul.wide.u32 	%rd51, %r166, 4;
	add.s64 	%rd52, %rd4, %rd51;
	st.global.u32 	[%rd52], %r121;
	add.s32 	%r166, %r166, 1;
	setp.lt.s32 	%p33, %r165, %r38;
	setp.lt.s32 	%p34, %r164, %r39;
	and.pred  	%p35, %p33, %p34;
	@%p35 bra 	$L__BB0_19;
$L__BB0_20:
	setp.ge.s32 	%p36, %r165, %r38;
	@%p36 bra 	$L__BB0_27;
	add.s32 	%r43, %r165, %r144;
	sub.s32 	%r123, %r152, %r43;
	and.b32  	%r44, %r123, 3;
	setp.eq.s32 	%p37, %r44, 0;
	@%p37 bra 	$L__BB0_24;
	mul.wide.s32 	%rd53, %r3, 4;
	mul.wide.u32 	%rd54, %r166, 4;
	add.s64 	%rd55, %rd53, %rd54;
	add.s64 	%rd84, %rd1, %rd55;
	mul.wide.u32 	%rd56, %r165, 4;
	add.s64 	%rd57, %rd3, %rd56;
	mul.wide.s32 	%rd58, %r144, 4;
	add.s64 	%rd83, %rd57, %rd58;
	neg.s32 	%r159, %r44;
	add.s32 	%r166, %r166, %r44;
	add.s32 	%r165, %r165, %r44;
$L__BB0_23:
	.pragma "nounroll";
	ld.global.u32 	%r124, [%rd83];
	st.global.u32 	[%rd84], %r124;
	add.s64 	%rd84, %rd84, 4;
	add.s64 	%rd83, %rd83, 4;
	add.s32 	%r159, %r159, 1;
	setp.ne.s32 	%p38, %r159, 0;
	@%p38 bra 	$L__BB0_23;
$L__BB0_24:
	sub.s32 	%r125, %r43, %r152;
	setp.gt.u32 	%p39, %r125, -4;
	@%p39 bra 	$L__BB0_27;
	mul.wide.s32 	%rd59, %r144, 4;
	add.s64 	%rd60, %rd3, %rd59;
	add.s64 	%rd13, %rd60, 8;
	mul.wide.s32 	%rd61, %r3, 4;
	mul.wide.u32 	%rd62, %r166, 4;
	add.s64 	%rd63, %rd61, %rd62;
	add.s64 	%rd64, %rd63, %rd1;
	add.s64 	%rd86, %rd64, 8;
$L__BB0_26:
	mul.wide.s32 	%rd65, %r165, 4;
	add.s64 	%rd66, %rd13, %rd65;
	ld.global.u32 	%r126, [%rd66+-8];
	st.global.u32 	[%rd86+-8], %r126;
	ld.global.u32 	%r127, [%rd66+-4];
	st.global.u32 	[%rd86+-4], %r127;
	ld.global.u32 	%r128, [%rd66];
	st.global.u32 	[%rd86], %r128;
	add.s32 	%r165, %r165, 4;
	ld.global.u32 	%r129, [%rd66+4];
	add.s32 	%r166, %r166, 4;
	st.global.u32 	[%rd86+4], %r129;
	add.s64 	%rd86, %rd86, 16;
	setp.lt.s32 	%p40, %r165, %r38;
	@%p40 bra 	$L__BB0_26;
$L__BB0_27:
	setp.ge.s32 	%p41, %r164, %r39;
	@%p41 bra 	$L__BB0_34;
	add.s32 	%r130, %r164, %r4;
	add.s32 	%r60, %r130, %r144;
	sub.s32 	%r131, %r3, %r60;
	add.s32 	%r132, %r131, %r152;
	and.b32  	%r61, %r132, 3;
	setp.eq.s32 	%p42, %r61, 0;
	@%p42 bra 	$L__BB0_31;
	mul.wide.s32 	%rd67, %r3, 4;
	mul.wide.u32 	%rd68, %r166, 4;
	add.s64 	%rd69, %rd67, %rd68;
	add.s64 	%rd85, %rd1, %rd69;
	add.s64 	%rd70, %rd2, %rd67;
	mul.wide.s32 	%rd71, %r144, 4;
	sub.s64 	%rd16, %rd70, %rd71;
	neg.s32 	%r167, %r61;
	add.s32 	%r166, %r166, %r61;
$L__BB0_30:
	.pragma "nounroll";
	mul.wide.s32 	%rd72, %r164, 4;
	add.s64 	%rd73, %rd16, %rd72;
	add.s32 	%r164, %r164, 1;
	ld.global.u32 	%r133, [%rd73];
	st.global.u32 	[%rd85], %r133;
	add.s64 	%rd85, %rd85, 4;
	add.s32 	%r167, %r167, 1;
	setp.ne.s32 	%p43, %r167, 0;
	@%p43 bra 	$L__BB0_30;
$L__BB0_31:
	add.s32 	%r134, %r3, %r152;
	sub.s32 	%r135, %r60, %r134;
	setp.gt.u32 	%p44, %r135, -4;
	@%p44 bra 	$L__BB0_34;
	mul.wide.s32 	%rd74, %r3, 4;
	add.s64 	%rd75, %rd74, %rd2;
	mul.wide.s32 	%rd76, %r144, 4;
	sub.s64 	%rd77, %rd75, %rd76;
	add.s64 	%rd19, %rd77, 8;
	mul.wide.u32 	%rd78, %r166, 4;
	add.s64 	%rd79, %rd74, %rd78;
	add.s64 	%rd80, %rd79, %rd1;
	add.s64 	%rd87, %rd80, 8;
$L__BB0_33:
	mul.wide.s32 	%rd81, %r164, 4;
	add.s64 	%rd82, %rd19, %rd81;
	ld.global.u32 	%r136, [%rd82+-8];
	st.global.u32 	[%rd87+-8], %r136;
	ld.global.u32 	%r137, [%rd82+-4];
	st.global.u32 	[%rd87+-4], %r137;
	ld.global.u32 	%r138, [%rd82];
	st.global.u32 	[%rd87], %r138;
	add.s32 	%r164, %r164, 4;
	ld.global.u32 	%r139, [%rd82+4];
	st.global.u32 	[%rd87+4], %r139;
	add.s64 	%rd87, %rd87, 16;
	setp.lt.s32 	%p45, %r164, %r39;
	@%p45 bra 	$L__BB0_33;
$L__BB0_34:
	ret;

}


// ===== COMPILED SASS (sm_100) =====

	.target	sm_100

	.elftype	@"ET_EXEC"


//--------------------- .note.nv.tkinfo           --------------------------
	.section	.note.nv.tkinfo,"",@"SHT_NOTE"
	.sectionflags	@"SHF_NOTE_NV_TKINFO"
	.tkinfo
        /*0018*/ 	.word	0x00000002
        /*0030*/ 	.string	""
        /*0030*/ 	.string	"ptxas"
        /*0030*/ 	.string	"Cuda compilation tools, release 13.0, V13.0.88"
        /*0030*/ 	.string	"Build cuda_13.0.r13.0/compiler.36424714_0"
        /*0030*/ 	.string	"-arch sm_100 -m 64 "



//--------------------- .note.nv.cuinfo           --------------------------
	.section	.note.nv.cuinfo,"",@"SHT_NOTE"
	.sectionflags	@"SHF_NOTE_NV_CUINFO"
        /*0018*/ 	.short	0x0002
        /*001a*/ 	.short	0x0064
        /*001c*/ 	.short	0x0082
	.zero		2


//--------------------- .nv.info                  --------------------------
	.section	.nv.info,"",@"SHT_CUDA_INFO"
	.align	4


	//----- nvinfo : EIATTR_REGCOUNT
	.align		4
        /*0000*/ 	.byte	0x04, 0x2f
        /*0002*/ 	.short	(.L_1 - .L_0)
	.align		4
.L_0:
        /*0004*/ 	.word	index@(_Z12merge_kernelPiiS_iS_)
        /*0008*/ 	.word	0x00000020


	//----- nvinfo : EIATTR_FRAME_SIZE
	.align		4
.L_1:
        /*000c*/ 	.byte	0x04, 0x11
        /*000e*/ 	.short	(.L_3 - .L_2)
	.align		4
.L_2:
        /*0010*/ 	.word	index@($__internal_0_$__cuda_sm3x_div_rn_noftz_f32_slowpath)
        /*0014*/ 	.word	0x00000000


	//----- nvinfo : EIATTR_FRAME_SIZE
	.align		4
.L_3:
        /*0018*/ 	.byte	0x04, 0x11
        /*001a*/ 	.short	(.L_5 - .L_4)
	.align		4
.L_4:
        /*001c*/ 	.word	index@(_Z12merge_kernelPiiS_iS_)
        /*0020*/ 	.word	0x00000000


	//----- nvinfo : EIATTR_MIN_STACK_SIZE
	.align		4
.L_5:
        /*0024*/ 	.byte	0x04, 0x12
        /*0026*/ 	.short	(.L_7 - .L_6)
	.align		4
.L_6:
        /*0028*/ 	.word	index@(_Z12merge_kernelPiiS_iS_)
        /*002c*/ 	.word	0x00000000
.L_7:


//--------------------- .nv.compat                --------------------------
	.section	.nv.compat,"",@"SHT_CUDA_COMPAT_INFO"
	.align	4
        /*0000*/ 	.byte	0x02, 0x09, 0x00, 0x00, 0x02, 0x02, 0x01, 0x00, 0x02, 0x05, 0x05, 0x00, 0x03, 0x07, 0x01, 0x01
        /*0010*/ 	.byte	0x02, 0x03, 0x00, 0x00, 0x02, 0x06, 0x01, 0x00, 0x04, 0x0b, 0x08, 0x00, 0x01, 0x00, 0x00, 0x00
        /*0020*/ 	.byte	0x00, 0x00, 0x00, 0x00


//--------------------- .nv.info._Z12merge_kernelPiiS_iS_ --------------------------
	.section	.nv.info._Z12merge_kernelPiiS_iS_,"",@"SHT_CUDA_INFO"
	.sectionflags	@""
	.align	4


	//----- nvinfo : EIATTR_CUDA_API_VERSION
	.align		4
        /*0000*/ 	.byte	0x04, 0x37
        /*0002*/ 	.short	(.L_9 - .L_8)
.L_8:
        /*0004*/ 	.word	0x00000082


	//----- nvinfo : EIATTR_KPARAM_INFO
	.align		4
.L_9:
        /*0008*/ 	.byte	0x04, 0x17
        /*000a*/ 	.short	(.L_11 - .L_10)
.L_10:
        /*000c*/ 	.word	0x00000000
        /*0010*/ 	.short	0x0004
        /*0012*/ 	.short	0x0020
        /*0014*/ 	.byte	0x00, 0xf5, 0x21, 0x00


	//----- nvinfo : EIATTR_KPARAM_INFO
	.align		4
.L_11:
        /*0018*/ 	.byte	0x04, 0x17
        /*001a*/ 	.short	(.L_13 - .L_12)
.L_12:
        /*001c*/ 	.word	0x00000000
        /*0020*/ 	.short	0x0003
        /*0022*/ 	.short	0x0018
        /*0024*/ 	.byte	0x00, 0xf0, 0x11, 0x00


	//----- nvinfo : EIATTR_KPARAM_INFO
	.align		4
.L_13:
        /*0028*/ 	.byte	0x04, 0x17
        /*002a*/ 	.short	(.L_15 - .L_14)
.L_14:
        /*002c*/ 	.word	0x00000000
        /*0030*/ 	.short	0x0002
        /*0032*/ 	.short	0x0010
        /*0034*/ 	.byte	0x00, 0xf5, 0x21, 0x00


	//----- nvinfo : EIATTR_KPARAM_INFO
	.align		4
.L_15:
        /*0038*/ 	.byte	0x04, 0x17
        /*003a*/ 	.short	(.L_17 - .L_16)
.L_16:
        /*003c*/ 	.word	0x00000000
        /*0040*/ 	.short	0x0001
        /*0042*/ 	.short	0x0008
        /*0044*/ 	.byte	0x00, 0xf0, 0x11, 0x00


	//----- nvinfo : EIATTR_KPARAM_INFO
	.align		4
.L_17:
        /*0048*/ 	.byte	0x04, 0x17
        /*004a*/ 	.short	(.L_19 - .L_18)
.L_18:
        /*004c*/ 	.word	0x00000000
        /*0050*/ 	.short	0x0000
        /*0052*/ 	.short	0x0000
        /*0054*/ 	.byte	0x00, 0xf5, 0x21, 0x00


	//----- nvinfo : EIATTR_SPARSE_MMA_MASK
	.align		4
.L_19:
        /*0058*/ 	.byte	0x03, 0x50
        /*005a*/ 	.short	0x0000


	//----- nvinfo : EIATTR_MAXREG_COUNT
	.align		4
        /*005c*/ 	.byte	0x03, 0x1b
        /*005e*/ 	.short	0x00ff


	//----- nvinfo : EIATTR_MERCURY_ISA_VERSION
	.align		4
        /*0060*/ 	.byte	0x03, 0x5f
        /*0062*/ 	.short	0x0101


	//----- nvinfo : EIATTR_VRC_CTA_INIT_COUNT
	.align		4
        /*0064*/ 	.byte	0x02, 0x4a
	.zero		1
	.zero		1


	//----- nvinfo : EIATTR_EXIT_INSTR_OFFSETS
	.align		4
        /*0068*/ 	.byte	0x04, 0x1c
        /*006a*/ 	.short	(.L_21 - .L_20)


	//   ....[0]....
.L_20:
        /*006c*/ 	.word	0x000008f0


	//   ....[1]....
        /*0070*/ 	.word	0x00001490


	//   ....[2]....
        /*0074*/ 	.word	0x00001680


	//   ....[3]....
        /*0078*/ 	.word	0x00001ca0


	//   ....[4]....
        /*007c*/ 	.word	0x00001d40


	//----- nvinfo : EIATTR_CRS_STACK_SIZE
	.align		4
.L_21:
        /*0080*/ 	.byte	0x04, 0x1e
        /*0082*/ 	.short	(.L_23 - .L_22)
.L_22:
        /*0084*/ 	.word	0x00000000


	//----- nvinfo : EIATTR_CBANK_PARAM_SIZE
	.align		4
.L_23:
        /*0088*/ 	.byte	0x03, 0x19
        /*008a*/ 	.short	0x0028


	//----- nvinfo : EIATTR_PARAM_CBANK
	.align		4
        /*008c*/ 	.byte	0x04, 0x0a
        /*008e*/ 	.short	(.L_25 - .L_24)
	.align		4
.L_24:
        /*0090*/ 	.word	index@(.nv.constant0._Z12merge_kernelPiiS_iS_)
        /*0094*/ 	.short	0x0380
        /*0096*/ 	.short	0x0028


	//----- nvinfo : EIATTR_SW_WAR
	.align		4
.L_25:
        /*0098*/ 	.byte	0x04, 0x36
        /*009a*/ 	.short	(.L_27 - .L_26)
.L_26:
        /*009c*/ 	.word	0x00000008
.L_27:


//--------------------- .nv.callgraph             --------------------------
	.section	.nv.callgraph,"",@"SHT_CUDA_CALLGRAPH"
	.align	4
	.sectionentsize	8
	.align		4
        /*0000*/ 	.word	0x00000000
	.align		4
        /*0004*/ 	.word	0xffffffff
	.align		4
        /*0008*/ 	.word	0x00000000
	.align		4
        /*000c*/ 	.word	0xfffffffe
	.align		4
        /*0010*/ 	.word	0x00000000
	.align		4
        /*0014*/ 	.word	0xfffffffd
	.align		4
        /*0018*/ 	.word	0x00000000
	.align		4
        /*001c*/ 	.word	0xfffffffc


//--------------------- .text._Z12merge_kernelPiiS_iS_ --------------------------
	.section	.text._Z12merge_kernelPiiS_iS_,"ax",@progbits
	.align	128
        .global         _Z12merge_kernelPiiS_iS_
        .type           _Z12merge_kernelPiiS_iS_,@function
        .size           _Z12merge_kernelPiiS_iS_,(.L_x_43 - _Z12merge_kernelPiiS_iS_)
        .other          _Z12merge_kernelPiiS_iS_,@"STO_CUDA_ENTRY STV_DEFAULT"
_Z12merge_kernelPiiS_iS_:
.text._Z12merge_kernelPiiS_iS_:
[----:B------:R-:W-:Y:S08]  /*0000*/  LDC R1, c[0x0][0x37c] ;  /* 0x0000df00ff017b82 */ /* 0x000ff00000000800 */
[----:B------:R-:W0:Y:S01]  /*0010*/  LDC R4, c[0x0][0x360] ;  /* 0x0000d800ff047b82 */ /* 0x000e220000000800 */
[----:B------:R-:W0:Y:S01]  /*0020*/  LDCU UR5, c[0x0][0x370] ;  /* 0x00006e00ff0577ac */ /* 0x000e220008000800 */
[----:B------:R-:W1:Y:S01]  /*0030*/  S2R R7, SR_TID.X ;  /* 0x0000000000077919 */ /* 0x000e620000002100 */
[----:B------:R-:W2:Y:S05]  /*0040*/  LDCU UR4, c[0x0][0x398] ;  /* 0x00007300ff0477ac */ /* 0x000eaa0008000800 */
[----:B------:R-:W1:Y:S01]  /*0050*/  S2UR UR6, SR_CTAID.X ;  /* 0x00000000000679c3 */ /* 0x000e620000002500 */
[----:B0-----:R-:W-:Y:S01]  /*0060*/  IMAD R0, R4, UR5, RZ ;  /* 0x0000000504007c24 */ /* 0x001fe2000f8e02ff */
[----:B------:R-:W2:Y:S04]  /*0070*/  LDCU UR5, c[0x0][0x388] ;  /* 0x00007100ff0577ac */ /* 0x000ea80008000800 */
[----:B------:R-:W-:-:S04]  /*0080*/  I2FP.F32.U32 R3, R0 ;  /* 0x0000000000037245 */ /* 0x000fc80000201000 */
[----:B------:R-:W0:Y:S01]  /*0090*/  MUFU.RCP R2, R3 ;  /* 0x0000000300027308 */ /* 0x000e220000001000 */
[----:B-1----:R-:W-:Y:S01]  /*00a0*/  IMAD R4, R4, UR6, R7 ;  /* 0x0000000604047c24 */ /* 0x002fe2000f8e0207 */
[----:B--2---:R-:W-:-:S06]  /*00b0*/  UIADD3 UR4, UPT, UPT, UR4, UR5, URZ ;  /* 0x0000000504047290 */ /* 0x004fcc000fffe0ff */
[----:B------:R-:W-:Y:S01]  /*00c0*/  I2FP.F32.S32 R0, UR4 ;  /* 0x0000000400007c45 */ /* 0x000fe20008201400 */
[----:B0-----:R-:W-:-:S03]  /*00d0*/  FFMA R5, -R3, R2, 1 ;  /* 0x3f80000003057423 */ /* 0x001fc60000000102 */
[----:B------:R-:W0:Y:S01]  /*00e0*/  FCHK P0, R0, R3 ;  /* 0x0000000300007302 */ /* 0x000e220000000000 */
[----:B------:R-:W-:Y:S01]  /*00f0*/  FFMA R5, R2, R5, R2 ;  /* 0x0000000502057223 */ /* 0x000fe20000000002 */
[----:B------:R-:W-:-:S03]  /*0100*/  I2FP.F32.S32 R2, R4 ;  /* 0x0000000400027245 */ /* 0x000fc60000201400 */
[----:B------:R-:W-:-:S04]  /*0110*/  FFMA R6, R0, R5, RZ ;  /* 0x0000000500067223 */ /* 0x000fc800000000ff */
[----:B------:R-:W-:-:S04]  /*0120*/  FFMA R7, -R3, R6, R0 ;  /* 0x0000000603077223 */ /* 0x000fc80000000100 */
[----:B------:R-:W-:Y:S01]  /*0130*/  FFMA R10, R5, R7, R6 ;  /* 0x00000007050a7223 */ /* 0x000fe20000000006 */
[----:B0-----:R-:W-:Y:S06]  /*0140*/  @!P0 BRA `(.L_x_0) ;  /* 0x00000000000c8947 */ /* 0x001fec0003800000 */
[----:B------:R-:W-:-:S07]  /*0150*/  MOV R6, 0x170 ;  /* 0x0000017000067802 */ /* 0x000fce0000000f00 */
[----:B------:R-:W-:Y:S05]  /*0160*/  CALL.REL.NOINC `($__internal_0_$__cuda_sm3x_div_rn_noftz_f32_slowpath) ;  /* 0x0000001800f87944 */ /* 0x000fea0003c00000 */
[----:B------:R-:W-:-:S07]  /*0170*/  IMAD.MOV.U32 R10, RZ, RZ, R0 ;  /* 0x000000ffff0a7224 */ /* 0x000fce00078e0000 */
.L_x_0:
[----:B------:R-:W0:Y:S01]  /*0180*/  FRND.CEIL R3, R10 ;  /* 0x0000000a00037307 */ /* 0x000e220000209000 */
[----:B------:R-:W-:Y:S01]  /*0190*/  VIADD R5, R4, 0x1 ;  /* 0x0000000104057836 */ /* 0x000fe20000000000 */
[----:B------:R-:W1:Y:S01]  /*01a0*/  LDC.64 R6, c[0x0][0x380] ;  /* 0x0000e000ff067b82 */ /* 0x000e620000000a00 */
[----:B------:R-:W2:Y:S01]  /*01b0*/  LDCU UR5, c[0x0][0x388] ;  /* 0x00007100ff0577ac */ /* 0x000ea20008000800 */
[----:B------:R-:W-:Y:S01]  /*01c0*/  BSSY.RECONVERGENT B1, `(.L_x_1) ;  /* 0x000003a000017945 */ /* 0x000fe20003800200 */
[----:B------:R-:W3:Y:S05]  /*01d0*/  LDCU UR8, c[0x0][0x398] ;  /* 0x00007300ff0877ac */ /* 0x000eea0008000800 */
[----:B------:R-:W4:Y:S01]  /*01e0*/  LDC.64 R8, c[0x0][0x390] ;  /* 0x0000e400ff087b82 */ /* 0x000f220000000a00 */
[----:B------:R-:W1:Y:S01]  /*01f0*/  LDCU.64 UR6, c[0x0][0x358] ;  /* 0x00006b00ff0677ac */ /* 0x000e620008000a00 */
[----:B0-----:R-:W-:Y:S01]  /*0200*/  FMUL R0, R2, R3 ;  /* 0x0000000302007220 */ /* 0x001fe20000400000 */
[----:B------:R-:W-:Y:S01]  /*0210*/  I2FP.F32.S32 R2, R5 ;  /* 0x0000000500027245 */ /* 0x000fe20000201400 */
[----:B------:R-:W0:Y:S04]  /*0220*/  LDCU UR9, c[0x0][0x388] ;  /* 0x00007100ff0977ac */ /* 0x000e280008000800 */
[----:B------:R-:W0:Y:S01]  /*0230*/  LDC R5, c[0x0][0x398] ;  /* 0x0000e600ff057b82 */ /* 0x000e220000000800 */
[----:B------:R-:W-:Y:S01]  /*0240*/  FMUL R11, R3, R2 ;  /* 0x00000002030b7220 */ /* 0x000fe20000400000 */
[----:B------:R-:W2:Y:S08]  /*0250*/  F2I.TRUNC.NTZ R0, R0 ;  /* 0x0000000000007305 */ /* 0x000eb0000020f100 */
[----:B------:R-:W5:Y:S01]  /*0260*/  F2I.TRUNC.NTZ R2, R11 ;  /* 0x0000000b00027305 */ /* 0x000f62000020f100 */
[----:B--2---:R-:W-:-:S02]  /*0270*/  VIMNMX R3, PT, PT, R0, UR5, PT ;  /* 0x0000000500037c48 */ /* 0x004fc4000bfe0100 */
[C---:B---3--:R-:W-:Y:S02]  /*0280*/  VIMNMX R18, PT, PT, R0.reuse, UR8, PT ;  /* 0x0000000800127c48 */ /* 0x048fe4000bfe0100 */
[C---:B------:R-:W-:Y:S02]  /*0290*/  VIADDMNMX R14, R0.reuse, -UR5, RZ, !PT ;  /* 0x80000005000e7c46 */ /* 0x040fe4000f8001ff */
[----:B------:R-:W-:Y:S02]  /*02a0*/  VIADDMNMX R15, R0, -UR8, RZ, !PT ;  /* 0x80000008000f7c46 */ /* 0x000fe4000f8001ff */
[----:B-----5:R-:W-:-:S07]  /*02b0*/  VIMNMX R2, PT, PT, R2, UR4, PT ;  /* 0x0000000402027c48 */ /* 0x020fce000bfe0100 */
.L_x_6:
[----:B0-----:R-:W-:Y:S01]  /*02c0*/  ISETP.GE.AND P0, PT, R18, R5, PT ;  /* 0x000000051200720c */ /* 0x001fe20003f06270 */
[----:B------:R-:W-:Y:S04]  /*02d0*/  BSSY.RECONVERGENT B2, `(.L_x_2) ;  /* 0x0000027000027945 */ /* 0x000fe80003800200 */
[----:B------:R-:W-:Y:S01]  /*02e0*/  BSSY.RELIABLE B0, `(.L_x_3) ;  /* 0x0000018000007945 */ /* 0x000fe20003800100 */
[----:B------:R-:W-:Y:S01]  /*02f0*/  IMAD.MOV.U32 R17, RZ, RZ, R3 ;  /* 0x000000ffff117224 */ /* 0x000fe200078e0003 */
[----:B------:R-:W-:Y:S01]  /*0300*/  ISETP.LT.OR P0, PT, R3, 0x1, P0 ;  /* 0x000000010300780c */ /* 0x000fe20000701670 */
[----:B------:R-:W-:-:S12]  /*0310*/  IMAD.MOV.U32 R16, RZ, RZ, R18 ;  /* 0x000000ffff107224 */ /* 0x000fd800078e0012 */
[----:B------:R-:W-:Y:S05]  /*0320*/  @P0 BRA `(.L_x_4) ;  /* 0x0000000000380947 */ /* 0x000fea0003800000 */
[----:B------:R-:W-:Y:S02]  /*0330*/  VIADD R13, R3, 0xffffffff ;  /* 0xffffffff030d7836 */ /* 0x000fe40000000000 */
[----:B----4-:R-:W-:-:S04]  /*0340*/  IMAD.WIDE R10, R18, 0x4, R8 ;  /* 0x00000004120a7825 */ /* 0x010fc800078e0208 */
[----:B-1----:R-:W-:Y:S02]  /*0350*/  IMAD.WIDE.U32 R12, R13, 0x4, R6 ;  /* 0x000000040d0c7825 */ /* 0x002fe400078e0006 */
[----:B------:R-:W2:Y:S04]  /*0360*/  LDG.E R11, desc[UR6][R10.64] ;  /* 0x000000060a0b7981 */ /* 0x000ea8000c1e1900 */
[----:B------:R-:W2:Y:S02]  /*0370*/  LDG.E R12, desc[UR6][R12.64] ;  /* 0x000000060c0c7981 */ /* 0x000ea4000c1e1900 */
[----:B--2---:R-:W-:-:S13]  /*0380*/  ISETP.GT.AND P1, PT, R12, R11, PT ;  /* 0x0000000b0c00720c */ /* 0x004fda0003f24270 */
[C---:B------:R-:W-:Y:S01]  /*0390*/  @P1 IADD3 R19, PT, PT, R3.reuse, 0x1, -R14 ;  /* 0x0000000103131810 */ /* 0x040fe20007ffe80e */
[----:B------:R-:W-:Y:S05]  /*03a0*/  @P1 BREAK.RELIABLE B0 ;  /* 0x0000000000001942 */ /* 0x000fea0003800100 */
[----:B------:R-:W-:Y:S01]  /*03b0*/  @P1 SHF.R.S32.HI R19, RZ, 0x1, R19 ;  /* 0x00000001ff131819 */ /* 0x000fe20000011413 */
[----:B------:R-:W-:Y:S01]  /*03c0*/  @P1 IMAD.MOV.U32 R15, RZ, RZ, R16 ;  /* 0x000000ffff0f1224 */ /* 0x000fe200078e0010 */
[----:B------:R-:W-:Y:S02]  /*03d0*/  @P1 PLOP3.LUT P0, PT, PT, PT, PT, 0x8, 0x80 ;  /* 0x000000000080181c */ /* 0x000fe40003f0e170 */
[----:B------:R-:W-:Y:S01]  /*03e0*/  @P1 IADD3 R3, PT, PT, R3, -R19, RZ ;  /* 0x8000001303031210 */ /* 0x000fe20007ffe0ff */
[----:B------:R-:W-:Y:S01]  /*03f0*/  @P1 IMAD.IADD R18, R18, 0x1, R19 ;  /* 0x0000000112121824 */ /* 0x000fe200078e0213 */
[----:B------:R-:W-:Y:S09]  /*0400*/  @P1 BRA `(.L_x_5) ;  /* 0x00000000004c1947 */ /* 0x000ff20003800000 */
.L_x_4:
[----:B------:R-:W-:Y:S02]  /*0410*/  ISETP.GE.AND P1, PT, R3, UR9, PT ;  /* 0x0000000903007c0c */ /* 0x000fe4000bf26270 */
[----:B------:R-:W-:Y:S02]  /*0420*/  PLOP3.LUT P0, PT, PT, PT, PT, 0x80, 0x8 ;  /* 0x000000000008781c */ /* 0x000fe40003f0f070 */
[----:B------:R-:W-:-:S13]  /*0430*/  ISETP.LT.OR P1, PT, R18, 0x1, P1 ;  /* 0x000000011200780c */ /* 0x000fda0000f21670 */
[----:B------:R-:W-:Y:S05]  /*0440*/  @P1 BREAK.RELIABLE B0 ;  /* 0x0000000000001942 */ /* 0x000fea0003800100 */
[----:B------:R-:W-:Y:S05]  /*0450*/  @P1 BRA `(.L_x_5) ;  /* 0x0000000000381947 */ /* 0x000fea0003800000 */
[----:B-1----:R-:W-:Y:S05]  /*0460*/  BSYNC.RELIABLE B0 ;  /* 0x0000000000007941 */ /* 0x002fea0003800100 */
.L_x_3:
[----:B----4-:R-:W-:-:S04]  /*0470*/  IMAD.WIDE.U32 R10, R16, 0x4, R8 ;  /* 0x00000004100a7825 */ /* 0x010fc800078e0008 */
[----:B------:R-:W-:Y:S02]  /*0480*/  IMAD.WIDE R12, R17, 0x4, R6 ;  /* 0x00000004110c7825 */ /* 0x000fe400078e0206 */
[----:B------:R-:W2:Y:S04]  /*0490*/  LDG.E R10, desc[UR6][R10.64] ;  /* 0x000000060a0a7981 */ /* 0x000ea8000c1e1900 */
[----:B------:R-:W2:Y:S01]  /*04a0*/  LDG.E R13, desc[UR6][R12.64+-0x4] ;  /* 0xfffffc060c0d7981 */ /* 0x000ea2000c1e1900 */
[----:B------:R-:W-:Y:S01]  /*04b0*/  IMAD.MOV.U32 R18, RZ, RZ, R16 ;  /* 0x000000ffff127224 */ /* 0x000fe200078e0010 */
[----:B--2---:R-:W-:-:S13]  /*04c0*/  ISETP.GT.AND P1, PT, R10, R13, PT ;  /* 0x0000000d0a00720c */ /* 0x004fda0003f24270 */
[----:B------:R-:W-:Y:S01]  /*04d0*/  @P1 IADD3 R3, PT, PT, R16, 0x1, -R15 ;  /* 0x0000000110031810 */ /* 0x000fe20007ffe80f */
[----:B------:R-:W-:Y:S01]  /*04e0*/  @P1 IMAD.MOV.U32 R14, RZ, RZ, R17 ;  /* 0x000000ffff0e1224 */ /* 0x000fe200078e0011 */
[----:B------:R-:W-:Y:S02]  /*04f0*/  @P1 PLOP3.LUT P0, PT, PT, PT, PT, 0x8, 0x80 ;  /* 0x000000000080181c */ /* 0x000fe40003f0e170 */
[----:B------:R-:W-:Y:S01]  /*0500*/  @P1 SHF.R.S32.HI R19, RZ, 0x1, R3 ;  /* 0x00000001ff131819 */ /* 0x000fe20000011403 */
[----:B------:R-:W-:-:S04]  /*0510*/  IMAD.MOV.U32 R3, RZ, RZ, R17 ;  /* 0x000000ffff037224 */ /* 0x000fc800078e0011 */
[--C-:B------:R-:W-:Y:S02]  /*0520*/  @P1 IMAD.IADD R18, R16, 0x1, -R19.reuse ;  /* 0x0000000110121824 */ /* 0x100fe400078e0a13 */
[----:B------:R-:W-:-:S07]  /*0530*/  @P1 IMAD.IADD R3, R17, 0x1, R19 ;  /* 0x0000000111031824 */ /* 0x000fce00078e0213 */
.L_x_5:
[----:B-1----:R-:W-:Y:S05]  /*0540*/  BSYNC.RECONVERGENT B2 ;  /* 0x0000000000027941 */ /* 0x002fea0003800200 */
.L_x_2:
[----:B------:R-:W-:Y:S05]  /*0550*/  @!P0 BRA `(.L_x_6) ;  /* 0xfffffffc00588947 */ /* 0x000fea000383ffff */
[----:B------:R-:W-:Y:S05]  /*0560*/  BSYNC.RECONVERGENT B1 ;  /* 0x0000000000017941 */ /* 0x000fea0003800200 */
.L_x_1:
[----:B------:R-:W-:Y:S05]  /*0570*/  WARPSYNC.ALL ;  /* 0x0000000000007948 */ /* 0x000fea0003800000 */
[----:B------:R-:W0:Y:S01]  /*0580*/  LDC.64 R6, c[0x0][0x380] ;  /* 0x0000e000ff067b82 */ /* 0x000e220000000a00 */
[----:B------:R-:W1:Y:S01]  /*0590*/  LDCU UR5, c[0x0][0x388] ;  /* 0x00007100ff0577ac */ /* 0x000e620008000800 */
[----:B------:R-:W-:Y:S01]  /*05a0*/  BSSY.RECONVERGENT B2, `(.L_x_7) ;  /* 0x0000032000027945 */ /* 0x000fe20003800200 */
[CC--:B------:R-:W-:Y:S02]  /*05b0*/  VIMNMX R19, PT, PT, R2.reuse, R5.reuse, PT ;  /* 0x0000000502137248 */ /* 0x0c0fe40003fe0100 */
[C---:B------:R-:W-:Y:S01]  /*05c0*/  VIADDMNMX R14, R2.reuse, -R5, RZ, !PT ;  /* 0x80000005020e7246 */ /* 0x040fe200078001ff */
[----:B------:R-:W2:Y:S02]  /*05d0*/  LDCU UR9, c[0x0][0x388] ;  /* 0x00007100ff0977ac */ /* 0x000ea40008000800 */
[----:B----4-:R-:W3:Y:S01]  /*05e0*/  LDC.64 R8, c[0x0][0x390] ;  /* 0x0000e400ff087b82 */ /* 0x010ee20000000a00 */
[----:B------:R-:W4:Y:S01]  /*05f0*/  LDCU UR8, c[0x0][0x398] ;  /* 0x00007300ff0877ac */ /* 0x000f220008000800 */
[----:B-1----:R-:W-:-:S02]  /*0600*/  VIMNMX R5, PT, PT, R2, UR5, PT ;  /* 0x0000000502057c48 */ /* 0x002fc4000bfe0100 */
[----:B------:R-:W-:-:S07]  /*0610*/  VIADDMNMX R16, R2, -UR5, RZ, !PT ;  /* 0x8000000502107c46 */ /* 0x000fce000f8001ff */
.L_x_12:
[----:B----4-:R-:W-:Y:S01]  /*0620*/  ISETP.GE.AND P0, PT, R19, UR8, PT ;  /* 0x0000000813007c0c */ /* 0x010fe2000bf06270 */
[----:B------:R-:W-:Y:S04]  /*0630*/  BSSY.RECONVERGENT B3, `(.L_x_8) ;  /* 0x0000027000037945 */ /* 0x000fe80003800200 */
[----:B------:R-:W-:Y:S01]  /*0640*/  BSSY.RELIABLE B1, `(.L_x_9) ;  /* 0x0000018000017945 */ /* 0x000fe20003800100 */
[----:B------:R-:W-:Y:S01]  /*0650*/  MOV R17, R5 ;  /* 0x0000000500117202 */ /* 0x000fe20000000f00 */
[----:B------:R-:W-:Y:S01]  /*0660*/  IMAD.MOV.U32 R15, RZ, RZ, R19 ;  /* 0x000000ffff0f7224 */ /* 0x000fe200078e0013 */
[----:B------:R-:W-:-:S13]  /*0670*/  ISETP.LT.OR P0, PT, R5, 0x1, P0 ;  /* 0x000000010500780c */ /* 0x000fda0000701670 */
[----:B------:R-:W-:Y:S05]  /*0680*/  @P0 BRA `(.L_x_10) ;  /* 0x0000000000380947 */ /* 0x000fea0003800000 */
[----:B------:R-:W-:Y:S02]  /*0690*/  VIADD R13, R5, 0xffffffff ;  /* 0xffffffff050d7836 */ /* 0x000fe40000000000 */
[----:B---3--:R-:W-:-:S04]  /*06a0*/  IMAD.WIDE R10, R19, 0x4, R8 ;  /* 0x00000004130a7825 */ /* 0x008fc800078e0208 */
[----:B0-----:R-:W-:Y:S02]  /*06b0*/  IMAD.WIDE.U32 R12, R13, 0x4, R6 ;  /* 0x000000040d0c7825 */ /* 0x001fe400078e0006 */
[----:B------:R-:W3:Y:S04]  /*06c0*/  LDG.E R11, desc[UR6][R10.64] ;  /* 0x000000060a0b7981 */ /* 0x000ee8000c1e1900 */
[----:B------:R-:W3:Y:S02]  /*06d0*/  LDG.E R12, desc[UR6][R12.64] ;  /* 0x000000060c0c7981 */ /* 0x000ee4000c1e1900 */
[----:B---3--:R-:W-:-:S13]  /*06e0*/  ISETP.GT.AND P1, PT, R12, R11, PT ;  /* 0x0000000b0c00720c */ /* 0x008fda0003f24270 */
[----:B------:R-:W-:Y:S01]  /*06f0*/  @P1 IADD3 R18, PT, PT, R5, 0x1, -R16 ;  /* 0x0000000105121810 */ /* 0x000fe20007ffe810 */
[----:B------:R-:W-:Y:S05]  /*0700*/  @P1 BREAK.RELIABLE B1 ;  /* 0x0000000000011942 */ /* 0x000fea0003800100 */
[----:B------:R-:W-:Y:S01]  /*0710*/  @P1 SHF.R.S32.HI R18, RZ, 0x1, R18 ;  /* 0x00000001ff121819 */ /* 0x000fe20000011412 */
[----:B------:R-:W-:Y:S01]  /*0720*/  @P1 IMAD.MOV.U32 R14, RZ, RZ, R15 ;  /* 0x000000ffff0e1224 */ /* 0x000fe200078e000f */
[----:B------:R-:W-:-:S03]  /*0730*/  @P1 PLOP3.LUT P0, PT, PT, PT, PT, 0x8, 0x80 ;  /* 0x000000000080181c */ /* 0x000fc60003f0e170 */
[--C-:B------:R-:W-:Y:S02]  /*0740*/  @P1 IMAD.IADD R19, R19, 0x1, R18.reuse ;  /* 0x0000000113131824 */ /* 0x100fe400078e0212 */
[----:B------:R-:W-:Y:S01]  /*0750*/  @P1 IMAD.IADD R5, R5, 0x1, -R18 ;  /* 0x0000000105051824 */ /* 0x000fe200078e0a12 */
[----:B------:R-:W-:Y:S07]  /*0760*/  @P1 BRA `(.L_x_11) ;  /* 0x00000000004c1947 */ /* 0x000fee0003800000 */
.L_x_10:
[----:B--2---:R-:W-:Y:S02]  /*0770*/  ISETP.GE.AND P1, PT, R5, UR9, PT ;  /* 0x0000000905007c0c */ /* 0x004fe4000bf26270 */
[----:B------:R-:W-:Y:S02]  /*0780*/  PLOP3.LUT P0, PT, PT, PT, PT, 0x80, 0x8 ;  /* 0x000000000008781c */ /* 0x000fe40003f0f070 */
[----:B------:R-:W-:-:S13]  /*0790*/  ISETP.LT.OR P1, PT, R19, 0x1, P1 ;  /* 0x000000011300780c */ /* 0x000fda0000f21670 */
[----:B------:R-:W-:Y:S05]  /*07a0*/  @P1 BREAK.RELIABLE B1 ;  /* 0x0000000000011942 */ /* 0x000fea0003800100 */
[----:B------:R-:W-:Y:S05]  /*07b0*/  @P1 BRA `(.L_x_11) ;  /* 0x0000000000381947 */ /* 0x000fea0003800000 */
[----:B------:R-:W-:Y:S05]  /*07c0*/  BSYNC.RELIABLE B1 ;  /* 0x0000000000017941 */ /* 0x000fea0003800100 */
.L_x_9:
[----:B---3--:R-:W-:-:S04]  /*07d0*/  IMAD.WIDE.U32 R10, R15, 0x4, R8 ;  /* 0x000000040f0a7825 */ /* 0x008fc800078e0008 */
[----:B0-----:R-:W-:Y:S02]  /*07e0*/  IMAD.WIDE R12, R17, 0x4, R6 ;  /* 0x00000004110c7825 */ /* 0x001fe400078e0206 */
[----:B------:R-:W2:Y:S04]  /*07f0*/  LDG.E R10, desc[UR6][R10.64] ;  /* 0x000000060a0a7981 */ /* 0x000ea8000c1e1900 */
[----:B------:R-:W2:Y:S01]  /*0800*/  LDG.E R13, desc[UR6][R12.64+-0x4] ;  /* 0xfffffc060c0d7981 */ /* 0x000ea2000c1e1900 */
[----:B------:R-:W-:Y:S01]  /*0810*/  IMAD.MOV.U32 R19, RZ, RZ, R15 ;  /* 0x000000ffff137224 */ /* 0x000fe200078e000f */
[----:B--2---:R-:W-:-:S13]  /*0820*/  ISETP.GT.AND P1, PT, R10, R13, PT ;  /* 0x0000000d0a00720c */ /* 0x004fda0003f24270 */
[----:B------:R-:W-:Y:S01]  /*0830*/  @P1 IADD3 R5, PT, PT, R15, 0x1, -R14 ;  /* 0x000000010f051810 */ /* 0x000fe20007ffe80e */
[----:B------:R-:W-:Y:S01]  /*0840*/  @P1 IMAD.MOV.U32 R16, RZ, RZ, R17 ;  /* 0x000000ffff101224 */ /* 0x000fe200078e0011 */
[----:B------:R-:W-:Y:S02]  /*0850*/  @P1 PLOP3.LUT P0, PT, PT, PT, PT, 0x8, 0x80 ;  /* 0x000000000080181c */ /* 0x000fe40003f0e170 */
[----:B------:R-:W-:Y:S02]  /*0860*/  @P1 SHF.R.S32.HI R18, RZ, 0x1, R5 ;  /* 0x00000001ff121819 */ /* 0x000fe40000011405 */
[----:B------:R-:W-:-:S03]  /*0870*/  MOV R5, R17 ;  /* 0x0000001100057202 */ /* 0x000fc60000000f00 */
[--C-:B------:R-:W-:Y:S02]  /*0880*/  @P1 IMAD.IADD R19, R15, 0x1, -R18.reuse ;  /* 0x000000010f131824 */ /* 0x100fe400078e0a12 */
[----:B------:R-:W-:-:S07]  /*0890*/  @P1 IMAD.IADD R5, R17, 0x1, R18 ;  /* 0x0000000111051824 */ /* 0x000fce00078e0212 */
.L_x_11:
[----:B--2---:R-:W-:Y:S05]  /*08a0*/  BSYNC.RECONVERGENT B3 ;  /* 0x0000000000037941 */ /* 0x004fea0003800200 */
.L_x_8:
[----:B------:R-:W-:Y:S05]  /*08b0*/  @!P0 BRA `(.L_x_12) ;  /* 0xfffffffc00588947 */ /* 0x000fea000383ffff */
[----:B------:R-:W-:Y:S05]  /*08c0*/  BSYNC.RECONVERGENT B2 ;  /* 0x0000000000027941 */ /* 0x000fea0003800200 */
.L_x_7:
[----:B------:R-:W-:Y:S05]  /*08d0*/  WARPSYNC.ALL ;  /* 0x0000000000007948 */ /* 0x000fea0003800000 */
[----:B------:R-:W-:-:S13]  /*08e0*/  ISETP.GE.AND P0, PT, R4, UR4, PT ;  /* 0x0000000404007c0c */ /* 0x000fda000bf06270 */
[----:B------:R-:W-:Y:S05]  /*08f0*/  @P0 EXIT ;  /* 0x000000000000094d */ /* 0x000fea0003800000 */
[--C-:B------:R-:W-:Y:S01]  /*0900*/  IMAD.IADD R17, R0, 0x1, -R3.reuse ;  /* 0x0000000100117824 */ /* 0x100fe200078e0a03 */
[----:B------:R-:W-:Y:S01]  /*0910*/  BSSY.RECONVERGENT B2, `(.L_x_13) ;  /* 0x0000023000027945 */ /* 0x000fe20003800200 */
[----:B------:R-:W-:Y:S02]  /*0920*/  IMAD.IADD R13, R5, 0x1, -R3 ;  /* 0x00000001050d7824 */ /* 0x000fe400078e0a03 */
[----:B------:R-:W-:Y:S01]  /*0930*/  IMAD.MOV.U32 R12, RZ, RZ, RZ ;  /* 0x000000ffff0c7224 */ /* 0x000fe200078e00ff */
[----:B------:R-:W-:-:S04]  /*0940*/  IADD3 R4, PT, PT, R17, R5, -R2 ;  /* 0x0000000511047210 */ /* 0x000fc80007ffe802 */
[----:B0-----:R-:W-:-:S04]  /*0950*/  VIMNMX R6, PT, PT, R13, R4, PT ;  /* 0x000000040d067248 */ /* 0x001fc80003fe0100 */
[----:B------:R-:W-:Y:S02]  /*0960*/  ISETP.GE.AND P0, PT, R6, 0x1, PT ;  /* 0x000000010600780c */ /* 0x000fe40003f06270 */
[----:B------:R-:W-:-:S11]  /*0970*/  CS2R R6, SRZ ;  /* 0x0000000000067805 */ /* 0x000fd6000001ff00 */
[----:B------:R-:W-:Y:S05]  /*0980*/  @!P0 BRA `(.L_x_14) ;  /* 0x00000000006c8947 */ /* 0x000fea0003800000 */
[----:B---3--:R-:W0:Y:S01]  /*0990*/  LDC.64 R8, c[0x0][0x390] ;  /* 0x0000e400ff087b82 */ /* 0x008e220000000a00 */
[----:B------:R-:W-:Y:S01]  /*09a0*/  HFMA2 R12, -RZ, RZ, 0, 0 ;  /* 0x00000000ff0c7431 */ /* 0x000fe200000001ff */
[----:B------:R-:W-:-:S06]  /*09b0*/  CS2R R6, SRZ ;  /* 0x0000000000067805 */ /* 0x000fcc000001ff00 */
[----:B------:R-:W1:Y:S08]  /*09c0*/  LDC.64 R10, c[0x0][0x3a0] ;  /* 0x0000e800ff0a7b82 */ /* 0x000e700000000a00 */
[----:B------:R-:W2:Y:S01]  /*09d0*/  LDC.64 R14, c[0x0][0x380] ;  /* 0x0000e000ff0e7b82 */ /* 0x000ea20000000a00 */
[----:B0-----:R-:W-:-:S04]  /*09e0*/  IMAD.WIDE R8, R17, 0x4, R8 ;  /* 0x0000000411087825 */ /* 0x001fc800078e0208 */
[----:B-1----:R-:W-:-:S04]  /*09f0*/  IMAD.WIDE R10, R0, 0x4, R10 ;  /* 0x00000004000a7825 */ /* 0x002fc800078e020a */
[----:B--2---:R-:W-:-:S07]  /*0a00*/  IMAD.WIDE R14, R3, 0x4, R14 ;  /* 0x00000004030e7825 */ /* 0x004fce00078e020e */
.L_x_15:
[----:B------:R-:W-:-:S04]  /*0a10*/  IMAD.WIDE.U32 R18, R12, 0x4, R14 ;  /* 0x000000040c127825 */ /* 0x000fc800078e000e */
[----:B------:R-:W-:Y:S02]  /*0a20*/  IMAD.WIDE.U32 R16, R7, 0x4, R8 ;  /* 0x0000000407107825 */ /* 0x000fe400078e0008 */
[----:B------:R-:W2:Y:S04]  /*0a30*/  LDG.E R18, desc[UR6][R18.64] ;  /* 0x0000000612127981 */ /* 0x000ea8000c1e1900 */
[----:B------:R-:W2:Y:S01]  /*0a40*/  LDG.E R17, desc[UR6][R16.64] ;  /* 0x0000000610117981 */ /* 0x000ea2000c1e1900 */
[----:B------:R-:W-:-:S04]  /*0a50*/  IMAD.WIDE.U32 R20, R6, 0x4, R10 ;  /* 0x0000000406147825 */ /* 0x000fc800078e000a */
[----:B------:R-:W-:Y:S02]  /*0a60*/  VIADD R22, R12, 0x1 ;  /* 0x000000010c167836 */ /* 0x000fe40000000000 */
[----:B------:R-:W-:Y:S02]  /*0a70*/  VIADD R23, R7, 0x1 ;  /* 0x0000000107177836 */ /* 0x000fe40000000000 */
[----:B------:R-:W-:Y:S01]  /*0a80*/  VIADD R6, R6, 0x1 ;  /* 0x0000000106067836 */ /* 0x000fe20000000000 */
[CC--:B--2---:R-:W-:Y:S02]  /*0a90*/  ISETP.GE.AND P0, PT, R18.reuse, R17.reuse, PT ;  /* 0x000000111200720c */ /* 0x0c4fe40003f06270 */
[CC--:B------:R-:W-:Y:S02]  /*0aa0*/  ISETP.GE.AND P1, PT, R18.reuse, R17.reuse, PT ;  /* 0x000000111200720c */ /* 0x0c0fe40003f26270 */
[----:B------:R-:W-:-:S05]  /*0ab0*/  VIMNMX R25, PT, PT, R18, R17, PT ;  /* 0x0000001112197248 */ /* 0x000fca0003fe0100 */
[----:B------:R0:W-:Y:S04]  /*0ac0*/  STG.E desc[UR6][R20.64], R25 ;  /* 0x0000001914007986 */ /* 0x0001e8000c101906 */
[----:B------:R-:W-:Y:S02]  /*0ad0*/  @!P0 IMAD.MOV R23, RZ, RZ, R7 ;  /* 0x000000ffff178224 */ /* 0x000fe400078e0207 */
[----:B------:R-:W-:-:S03]  /*0ae0*/  @P1 IMAD.MOV R22, RZ, RZ, R12 ;  /* 0x000000ffff161224 */ /* 0x000fc600078e020c */
[----:B------:R-:W-:Y:S01]  /*0af0*/  ISETP.GE.AND P0, PT, R23, R4, PT ;  /* 0x000000041700720c */ /* 0x000fe20003f06270 */
[----:B------:R-:W-:Y:S01]  /*0b00*/  IMAD.MOV.U32 R12, RZ, RZ, R22 ;  /* 0x000000ffff0c7224 */ /* 0x000fe200078e0016 */
[----:B------:R-:W-:Y:S02]  /*0b10*/  ISETP.LT.AND P1, PT, R22, R13, PT ;  /* 0x0000000d1600720c */ /* 0x000fe40003f21270 */
[----:B------:R-:W-:-:S11]  /*0b20*/  MOV R7, R23 ;  /* 0x0000001700077202 */ /* 0x000fd60000000f00 */
[----:B0-----:R-:W-:Y:S05]  /*0b30*/  @!P0 BRA P1, `(.L_x_15) ;  /* 0xfffffffc00b48947 */ /* 0x001fea000083ffff */
.L_x_14:
[----:B------:R-:W-:Y:S05]  /*0b40*/  BSYNC.RECONVERGENT B2 ;  /* 0x0000000000027941 */ /* 0x000fea0003800200 */
.L_x_13:
[----:B------:R-:W-:Y:S01]  /*0b50*/  ISETP.GE.AND P0, PT, R12, R13, PT ;  /* 0x0000000d0c00720c */ /* 0x000fe20003f06270 */
[----:B------:R-:W-:-:S12]  /*0b60*/  BSSY.RECONVERGENT B2, `(.L_x_16) ;  /* 0x0000091000027945 */ /* 0x000fd80003800200 */
[----:B------:R-:W-:Y:S05]  /*0b70*/  @P0 BRA `(.L_x_17) ;  /* 0x00000008003c0947 */ /* 0x000fea0003800000 */
[----:B------:R-:W-:Y:S01]  /*0b80*/  IMAD.IADD R10, R3, 0x1, R12 ;  /* 0x00000001030a7824 */ /* 0x000fe200078e020c */
[----:B------:R-:W-:Y:S03]  /*0b90*/  BSSY.RECONVERGENT B3, `(.L_x_18) ;  /* 0x0000020000037945 */ /* 0x000fe60003800200 */
[----:B---3--:R-:W-:Y:S02]  /*0ba0*/  IMAD.IADD R8, R5, 0x1, -R10 ;  /* 0x0000000105087824 */ /* 0x008fe400078e0a0a */
[----:B------:R-:W-:-:S03]  /*0bb0*/  IMAD.IADD R9, R10, 0x1, -R5 ;  /* 0x000000010a097824 */ /* 0x000fc600078e0a05 */
[----:B------:R-:W-:Y:S02]  /*0bc0*/  LOP3.LUT P1, R19, R8, 0x3, RZ, 0xc0, !PT ;  /* 0x0000000308137812 */ /* 0x000fe4000782c0ff */
[----:B------:R-:W-:-:S11]  /*0bd0*/  ISETP.GT.U32.AND P0, PT, R9, -0x4, PT ;  /* 0xfffffffc0900780c */ /* 0x000fd60003f04070 */
[----:B------:R-:W-:Y:S05]  /*0be0*/  @!P1 BRA `(.L_x_19) ;  /* 0x0000000000689947 */ /* 0x000fea0003800000 */
[----:B------:R-:W0:Y:S01]  /*0bf0*/  LDC.64 R10, c[0x0][0x380] ;  /* 0x0000e000ff0a7b82 */ /* 0x000e220000000a00 */
[----:B------:R-:W1:Y:S01]  /*0c00*/  LDCU.64 UR4, c[0x0][0x3a0] ;  /* 0x00007400ff0477ac */ /* 0x000e620008000a00 */
[----:B------:R-:W-:-:S04]  /*0c10*/  IMAD.WIDE.U32 R8, R6, 0x4, RZ ;  /* 0x0000000406087825 */ /* 0x000fc800078e00ff */
[----:B------:R-:W-:Y:S02]  /*0c20*/  IMAD.IADD R6, R6, 0x1, R19 ;  /* 0x0000000106067824 */ /* 0x000fe400078e0213 */
[----:B------:R-:W-:-:S03]  /*0c30*/  IMAD.WIDE R8, R0, 0x4, R8 ;  /* 0x0000000400087825 */ /* 0x000fc600078e0208 */
[----:B-1----:R-:W-:-:S04]  /*0c40*/  IADD3 R16, P1, PT, R8, UR4, RZ ;  /* 0x0000000408107c10 */ /* 0x002fc8000ff3e0ff */
[----:B------:R-:W-:Y:S01]  /*0c50*/  IADD3.X R17, PT, PT, R9, UR5, RZ, P1, !PT ;  /* 0x0000000509117c10 */ /* 0x000fe20008ffe4ff */
[C---:B0-----:R-:W-:Y:S01]  /*0c60*/  IMAD.WIDE.U32 R10, R12.reuse, 0x4, R10 ;  /* 0x000000040c0a7825 */ /* 0x041fe200078e000a */
[----:B------:R-:W-:-:S03]  /*0c70*/  IADD3 R12, PT, PT, R12, R19, RZ ;  /* 0x000000130c0c7210 */ /* 0x000fc60007ffe0ff */
[----:B------:R-:W-:-:S04]  /*0c80*/  IMAD.WIDE R10, R3, 0x4, R10 ;  /* 0x00000004030a7825 */ /* 0x000fc800078e020a */
[----:B------:R-:W-:Y:S02]  /*0c90*/  IMAD.MOV.U32 R14, RZ, RZ, R10 ;  /* 0x000000ffff0e7224 */ /* 0x000fe400078e000a */
[----:B------:R-:W-:Y:S02]  /*0ca0*/  IMAD.MOV.U32 R15, RZ, RZ, R11 ;  /* 0x000000ffff0f7224 */ /* 0x000fe400078e000b */
[----:B------:R-:W-:-:S07]  /*0cb0*/  IMAD.MOV R10, RZ, RZ, -R19 ;  /* 0x000000ffff0a7224 */ /* 0x000fce00078e0a13 */
.L_x_20:
[----:B0-----:R-:W-:Y:S02]  /*0cc0*/  IMAD.MOV.U32 R8, RZ, RZ, R14 ;  /* 0x000000ffff087224 */ /* 0x001fe400078e000e */
[----:B------:R-:W-:-:S05]  /*0cd0*/  IMAD.MOV.U32 R9, RZ, RZ, R15 ;  /* 0x000000ffff097224 */ /* 0x000fca00078e000f */
[----:B------:R0:W2:Y:S01]  /*0ce0*/  LDG.E R11, desc[UR6][R8.64] ;  /* 0x00000006080b7981 */ /* 0x0000a2000c1e1900 */
[----:B------:R-:W-:Y:S01]  /*0cf0*/  VIADD R10, R10, 0x1 ;  /* 0x000000010a0a7836 */ /* 0x000fe20000000000 */
[----:B------:R-:W-:-:S04]  /*0d00*/  IADD3 R14, P3, PT, R14, 0x4, RZ ;  /* 0x000000040e0e7810 */ /* 0x000fc80007f7e0ff */
[----:B------:R-:W-:Y:S01]  /*0d10*/  ISETP.NE.AND P1, PT, R10, RZ, PT ;  /* 0x000000ff0a00720c */ /* 0x000fe20003f25270 */
[----:B------:R-:W-:Y:S02]  /*0d20*/  IMAD.X R15, RZ, RZ, R15, P3 ;  /* 0x000000ffff0f7224 */ /* 0x000fe400018e060f */
[----:B0-----:R-:W-:Y:S01]  /*0d30*/  IMAD.MOV.U32 R8, RZ, RZ, R16 ;  /* 0x000000ffff087224 */ /* 0x001fe200078e0010 */
[----:B------:R-:W-:Y:S01]  /*0d40*/  IADD3 R16, P2, PT, R16, 0x4, RZ ;  /* 0x0000000410107810 */ /* 0x000fe20007f5e0ff */
[----:B------:R-:W-:-:S03]  /*0d50*/  IMAD.MOV.U32 R9, RZ, RZ, R17 ;  /* 0x000000ffff097224 */ /* 0x000fc600078e0011 */
[----:B------:R-:W-:Y:S02]  /*0d60*/  IADD3.X R17, PT, PT, RZ, R17, RZ, P2, !PT ;  /* 0x00000011ff117210 */ /* 0x000fe400017fe4ff */
[----:B--2---:R0:W-:Y:S03]  /*0d70*/  STG.E desc[UR6][R8.64], R11 ;  /* 0x0000000b08007986 */ /* 0x0041e6000c101906 */
[----:B------:R-:W-:Y:S05]  /*0d80*/  @P1 BRA `(.L_x_20) ;  /* 0xfffffffc00cc1947 */ /* 0x000fea000383ffff */
.L_x_19:
[----:B------:R-:W-:Y:S05]  /*0d90*/  BSYNC.RECONVERGENT B3 ;  /* 0x0000000000037941 */ /* 0x000fea0003800200 */
.L_x_18:
[----:B------:R-:W-:Y:S05]  /*0da0*/  @P0 BRA `(.L_x_17) ;  /* 0x0000000400b00947 */ /* 0x000fea0003800000 */
[----:B0-----:R-:W0:Y:S01]  /*0db0*/  LDC.64 R10, c[0x0][0x380] ;  /* 0x0000e000ff0a7b82 */ /* 0x001e220000000a00 */
[----:B------:R-:W1:Y:S01]  /*0dc0*/  LDCU.64 UR4, c[0x0][0x3a0] ;  /* 0x00007400ff0477ac */ /* 0x000e620008000a00 */
[----:B------:R-:W-:Y:S01]  /*0dd0*/  IMAD.WIDE.U32 R8, R6, 0x4, RZ ;  /* 0x0000000406087825 */ /* 0x000fe200078e00ff */
[----:B------:R-:W-:Y:S03]  /*0de0*/  BSSY.RECONVERGENT B3, `(.L_x_21) ;  /* 0x000003d000037945 */ /* 0x000fe60003800200 */
[----:B------:R-:W-:Y:S02]  /*0df0*/  IMAD.IADD R14, R13, 0x1, -R12 ;  /* 0x000000010d0e7824 */ /* 0x000fe400078e0a0c */
[----:B------:R-:W-:-:S03]  /*0e00*/  IMAD.WIDE R8, R0, 0x4, R8 ;  /* 0x0000000400087825 */ /* 0x000fc600078e0208 */
[----:B------:R-:W-:Y:S02]  /*0e10*/  ISETP.GT.AND P1, PT, R14, 0xc, PT ;  /* 0x0000000c0e00780c */ /* 0x000fe40003f24270 */
[----:B-1----:R-:W-:-:S04]  /*0e20*/  IADD3 R8, P3, PT, R8, UR4, RZ ;  /* 0x0000000408087c10 */ /* 0x002fc8000ff7e0ff */
[----:B------:R-:W-:Y:S01]  /*0e30*/  IADD3 R8, P2, PT, R8, 0x8, RZ ;  /* 0x0000000808087810 */ /* 0x000fe20007f5e0ff */
[----:B0-----:R-:W-:-:S03]  /*0e40*/  IMAD.WIDE R10, R3, 0x4, R10 ;  /* 0x00000004030a7825 */ /* 0x001fc600078e020a */
[----:B------:R-:W-:Y:S02]  /*0e50*/  IADD3.X R9, PT, PT, RZ, UR5, R9, P2, P3 ;  /* 0x00000005ff097c10 */ /* 0x000fe400097e6409 */
[----:B------:R-:W-:-:S05]  /*0e60*/  IADD3 R10, P0, PT, R10, 0x8, RZ ;  /* 0x000000080a0a7810 */ /* 0x000fca0007f1e0ff */
[----:B------:R-:W-:Y:S01]  /*0e70*/  IMAD.X R11, RZ, RZ, R11, P0 ;  /* 0x000000ffff0b7224 */ /* 0x000fe200000e060b */
[----:B------:R-:W-:Y:S01]  /*0e80*/  PLOP3.LUT P0, PT, PT, PT, PT, 0x80, 0x8 ;  /* 0x000000000008781c */ /* 0x000fe20003f0f070 */
[----:B------:R-:W-:-:S12]  /*0e90*/  @!P1 BRA `(.L_x_22) ;  /* 0x0000000000c49947 */ /* 0x000fd80003800000 */
[----:B------:R-:W-:Y:S01]  /*0ea0*/  PLOP3.LUT P0, PT, PT, PT, PT, 0x8, 0x80 ;  /* 0x000000000080781c */ /* 0x000fe20003f0e170 */
[----:B------:R-:W-:-:S12]  /*0eb0*/  VIADD R19, R13, 0xfffffff4 ;  /* 0xfffffff40d137836 */ /* 0x000fd80000000000 */
.L_x_23:
[----:B------:R-:W-:-:S05]  /*0ec0*/  IMAD.WIDE R14, R12, 0x4, R10 ;  /* 0x000000040c0e7825 */ /* 0x000fca00078e020a */
[----:B------:R-:W2:Y:S04]  /*0ed0*/  LDG.E R21, desc[UR6][R14.64+-0x8] ;  /* 0xfffff8060e157981 */ /* 0x000ea8000c1e1900 */
[----:B--2---:R0:W-:Y:S04]  /*0ee0*/  STG.E desc[UR6][R8.64+-0x8], R21 ;  /* 0xfffff81508007986 */ /* 0x0041e8000c101906 */
[----:B------:R-:W2:Y:S04]  /*0ef0*/  LDG.E R23, desc[UR6][R14.64+-0x4] ;  /* 0xfffffc060e177981 */ /* 0x000ea8000c1e1900 */
[----:B--2---:R1:W-:Y:S04]  /*0f00*/  STG.E desc[UR6][R8.64+-0x4], R23 ;  /* 0xfffffc1708007986 */ /* 0x0043e8000c101906 */
[----:B------:R-:W2:Y:S01]  /*0f10*/  LDG.E R25, desc[UR6][R14.64] ;  /* 0x000000060e197981 */ /* 0x000ea2000c1e1900 */
[----:B------:R-:W-:-:S03]  /*0f20*/  VIADD R17, R12, 0x4 ;  /* 0x000000040c117836 */ /* 0x000fc60000000000 */
[----:B--2---:R2:W-:Y:S04]  /*0f30*/  STG.E desc[UR6][R8.64], R25 ;  /* 0x0000001908007986 */ /* 0x0045e8000c101906 */
[----:B------:R-:W3:Y:S01]  /*0f40*/  LDG.E R27, desc[UR6][R14.64+0x4] ;  /* 0x000004060e1b7981 */ /* 0x000ee2000c1e1900 */
[----:B------:R-:W-:-:S03]  /*0f50*/  IMAD.WIDE R16, R17, 0x4, R10 ;  /* 0x0000000411107825 */ /* 0x000fc600078e020a */
[----:B---3--:R3:W-:Y:S04]  /*0f60*/  STG.E desc[UR6][R8.64+0x4], R27 ;  /* 0x0000041b08007986 */ /* 0x0087e8000c101906 */
[----:B------:R-:W4:Y:S04]  /*0f70*/  LDG.E R29, desc[UR6][R16.64+-0x8] ;  /* 0xfffff806101d7981 */ /* 0x000f28000c1e1900 */
[----:B----4-:R4:W-:Y:S04]  /*0f80*/  STG.E desc[UR6][R8.64+0x8], R29 ;  /* 0x0000081d08007986 */ /* 0x0109e8000c101906 */
[----:B0-----:R-:W5:Y:S04]  /*0f90*/  LDG.E R21, desc[UR6][R16.64+-0x4] ;  /* 0xfffffc0610157981 */ /* 0x001f68000c1e1900 */
[----:B-----5:R0:W-:Y:S04]  /*0fa0*/  STG.E desc[UR6][R8.64+0xc], R21 ;  /* 0x00000c1508007986 */ /* 0x0201e8000c101906 */
[----:B-1----:R-:W5:Y:S01]  /*0fb0*/  LDG.E R23, desc[UR6][R16.64] ;  /* 0x0000000610177981 */ /* 0x002f62000c1e1900 */
[----:B------:R-:W-:-:S03]  /*0fc0*/  VIADD R15, R12, 0x8 ;  /* 0x000000080c0f7836 */ /* 0x000fc60000000000 */
[----:B-----5:R1:W-:Y:S04]  /*0fd0*/  STG.E desc[UR6][R8.64+0x10], R23 ;  /* 0x0000101708007986 */ /* 0x0203e8000c101906 */
[----:B--2---:R-:W2:Y:S01]  /*0fe0*/  LDG.E R25, desc[UR6][R16.64+0x4] ;  /* 0x0000040610197981 */ /* 0x004ea2000c1e1900 */
[----:B------:R-:W-:-:S03]  /*0ff0*/  IMAD.WIDE R14, R15, 0x4, R10 ;  /* 0x000000040f0e7825 */ /* 0x000fc600078e020a */
[----:B--2---:R2:W-:Y:S04]  /*1000*/  STG.E desc[UR6][R8.64+0x14], R25 ;  /* 0x0000141908007986 */ /* 0x0045e8000c101906 */
[----:B---3--:R-:W3:Y:S04]  /*1010*/  LDG.E R27, desc[UR6][R14.64+-0x8] ;  /* 0xfffff8060e1b7981 */ /* 0x008ee8000c1e1900 */
[----:B---3--:R3:W-:Y:S04]  /*1020*/  STG.E desc[UR6][R8.64+0x18], R27 ;  /* 0x0000181b08007986 */ /* 0x0087e8000c101906 */
[----:B----4-:R-:W4:Y:S04]  /*1030*/  LDG.E R29, desc[UR6][R14.64+-0x4] ;  /* 0xfffffc060e1d7981 */ /* 0x010f28000c1e1900 */
[----:B----4-:R4:W-:Y:S04]  /*1040*/  STG.E desc[UR6][R8.64+0x1c], R29 ;  /* 0x00001c1d08007986 */ /* 0x0109e8000c101906 */
[----:B0-----:R-:W5:Y:S01]  /*1050*/  LDG.E R21, desc[UR6][R14.64] ;  /* 0x000000060e157981 */ /* 0x001f62000c1e1900 */
[----:B------:R-:W-:-:S03]  /*1060*/  IADD3 R17, PT, PT, R12, 0xc, RZ ;  /* 0x0000000c0c117810 */ /* 0x000fc60007ffe0ff */
[----:B-----5:R0:W-:Y:S04]  /*1070*/  STG.E desc[UR6][R8.64+0x20], R21 ;  /* 0x0000201508007986 */ /* 0x0201e8000c101906 */
[----:B-1----:R-:W5:Y:S01]  /*1080*/  LDG.E R23, desc[UR6][R14.64+0x4] ;  /* 0x000004060e177981 */ /* 0x002f62000c1e1900 */
[----:B------:R-:W-:-:S03]  /*1090*/  IMAD.WIDE R16, R17, 0x4, R10 ;  /* 0x0000000411107825 */ /* 0x000fc600078e020a */
[----:B-----5:R-:W-:Y:S04]  /*10a0*/  STG.E desc[UR6][R8.64+0x24], R23 ;  /* 0x0000241708007986 */ /* 0x020fe8000c101906 */
[----:B--2---:R-:W2:Y:S04]  /*10b0*/  LDG.E R25, desc[UR6][R16.64+-0x8] ;  /* 0xfffff80610197981 */ /* 0x004ea8000c1e1900 */
[----:B--2---:R-:W-:Y:S04]  /*10c0*/  STG.E desc[UR6][R8.64+0x28], R25 ;  /* 0x0000281908007986 */ /* 0x004fe8000c101906 */
[----:B---3--:R-:W2:Y:S04]  /*10d0*/  LDG.E R27, desc[UR6][R16.64+-0x4] ;  /* 0xfffffc06101b7981 */ /* 0x008ea8000c1e1900 */
[----:B--2---:R-:W-:Y:S04]  /*10e0*/  STG.E desc[UR6][R8.64+0x2c], R27 ;  /* 0x00002c1b08007986 */ /* 0x004fe8000c101906 */
[----:B----4-:R-:W2:Y:S01]  /*10f0*/  LDG.E R29, desc[UR6][R16.64] ;  /* 0x00000006101d7981 */ /* 0x010ea2000c1e1900 */
[----:B------:R-:W-:-:S05]  /*1100*/  VIADD R12, R12, 0x10 ;  /* 0x000000100c0c7836 */ /* 0x000fca0000000000 */
[----:B------:R-:W-:Y:S01]  /*1110*/  ISETP.GE.AND P1, PT, R12, R19, PT ;  /* 0x000000130c00720c */ /* 0x000fe20003f26270 */
[----:B--2---:R-:W-:Y:S04]  /*1120*/  STG.E desc[UR6][R8.64+0x30], R29 ;  /* 0x0000301d08007986 */ /* 0x004fe8000c101906 */
[----:B0-----:R-:W2:Y:S01]  /*1130*/  LDG.E R21, desc[UR6][R16.64+0x4] ;  /* 0x0000040610157981 */ /* 0x001ea2000c1e1900 */
[----:B------:R-:W-:Y:S01]  /*1140*/  IADD3 R14, P2, PT, R8, 0x40, RZ ;  /* 0x00000040080e7810 */ /* 0x000fe20007f5e0ff */
[----:B------:R-:W-:-:S04]  /*1150*/  VIADD R6, R6, 0x10 ;  /* 0x0000001006067836 */ /* 0x000fc80000000000 */
[----:B------:R-:W-:Y:S01]  /*1160*/  IMAD.X R15, RZ, RZ, R9, P2 ;  /* 0x000000ffff0f7224 */ /* 0x000fe200010e0609 */
[----:B--2---:R0:W-:Y:S02]  /*1170*/  STG.E desc[UR6][R8.64+0x34], R21 ;  /* 0x0000341508007986 */ /* 0x0041e4000c101906 */
[----:B0-----:R-:W-:Y:S02]  /*1180*/  IMAD.MOV.U32 R8, RZ, RZ, R14 ;  /* 0x000000ffff087224 */ /* 0x001fe400078e000e */
[----:B------:R-:W-:Y:S01]  /*1190*/  IMAD.MOV.U32 R9, RZ, RZ, R15 ;  /* 0x000000ffff097224 */ /* 0x000fe200078e000f */
[----:B------:R-:W-:Y:S06]  /*11a0*/  @!P1 BRA `(.L_x_23) ;  /* 0xfffffffc00449947 */ /* 0x000fec000383ffff */
.L_x_22:
[----:B------:R-:W-:Y:S05]  /*11b0*/  BSYNC.RECONVERGENT B3 ;  /* 0x0000000000037941 */ /* 0x000fea0003800200 */
.L_x_21:
[----:B------:R-:W-:Y:S01]  /*11c0*/  IMAD.IADD R14, R13, 0x1, -R12 ;  /* 0x000000010d0e7824 */ /* 0x000fe200078e0a0c */
[----:B------:R-:W-:Y:S04]  /*11d0*/  BSSY.RECONVERGENT B3, `(.L_x_24) ;  /* 0x000001d000037945 */ /* 0x000fe80003800200 */
[----:B------:R-:W-:-:S13]  /*11e0*/  ISETP.GT.AND P1, PT, R14, 0x4, PT ;  /* 0x000000040e00780c */ /* 0x000fda0003f24270 */
[----:B------:R-:W-:Y:S05]  /*11f0*/  @!P1 BRA `(.L_x_25) ;  /* 0x0000000000689947 */ /* 0x000fea0003800000 */
[----:B------:R-:W-:-:S05]  /*1200*/  IMAD.WIDE R14, R12, 0x4, R10 ;  /* 0x000000040c0e7825 */ /* 0x000fca00078e020a */
[----:B------:R-:W2:Y:S04]  /*1210*/  LDG.E R19, desc[UR6][R14.64+-0x8] ;  /* 0xfffff8060e137981 */ /* 0x000ea8000c1e1900 */
[----:B--2---:R0:W-:Y:S04]  /*1220*/  STG.E desc[UR6][R8.64+-0x8], R19 ;  /* 0xfffff81308007986 */ /* 0x0041e8000c101906 */
[----:B------:R-:W2:Y:S04]  /*1230*/  LDG.E R21, desc[UR6][R14.64+-0x4] ;  /* 0xfffffc060e157981 */ /* 0x000ea8000c1e1900 */
[----:B--2---:R1:W-:Y:S04]  /*1240*/  STG.E desc[UR6][R8.64+-0x4], R21 ;  /* 0xfffffc1508007986 */ /* 0x0043e8000c101906 */
[----:B------:R-:W2:Y:S01]  /*1250*/  LDG.E R23, desc[UR6][R14.64] ;  /* 0x000000060e177981 */ /* 0x000ea2000c1e1900 */
[----:B------:R-:W-:-:S03]  /*1260*/  IADD3 R17, PT, PT, R12, 0x4, RZ ;  /* 0x000000040c117810 */ /* 0x000fc60007ffe0ff */
[----:B--2---:R2:W-:Y:S04]  /*1270*/  STG.E desc[UR6][R8.64], R23 ;  /* 0x0000001708007986 */ /* 0x0045e8000c101906 */
[----:B------:R-:W3:Y:S01]  /*1280*/  LDG.E R25, desc[UR6][R14.64+0x4] ;  /* 0x000004060e197981 */ /* 0x000ee2000c1e1900 */
[----:B------:R-:W-:-:S03]  /*1290*/  IMAD.WIDE R16, R17, 0x4, R10 ;  /* 0x0000000411107825 */ /* 0x000fc600078e020a */
[----:B---3--:R-:W-:Y:S04]  /*12a0*/  STG.E desc[UR6][R8.64+0x4], R25 ;  /* 0x0000041908007986 */ /* 0x008fe8000c101906 */
[----:B------:R-:W3:Y:S04]  /*12b0*/  LDG.E R27, desc[UR6][R16.64+-0x8] ;  /* 0xfffff806101b7981 */ /* 0x000ee8000c1e1900 */
[----:B---3--:R-:W-:Y:S04]  /*12c0*/  STG.E desc[UR6][R8.64+0x8], R27 ;  /* 0x0000081b08007986 */ /* 0x008fe8000c101906 */
[----:B0-----:R-:W3:Y:S04]  /*12d0*/  LDG.E R19, desc[UR6][R16.64+-0x4] ;  /* 0xfffffc0610137981 */ /* 0x001ee8000c1e1900 */
[----:B---3--:R-:W-:Y:S04]  /*12e0*/  STG.E desc[UR6][R8.64+0xc], R19 ;  /* 0x00000c1308007986 */ /* 0x008fe8000c101906 */
[----:B-1----:R-:W3:Y:S01]  /*12f0*/  LDG.E R21, desc[UR6][R16.64] ;  /* 0x0000000610157981 */ /* 0x002ee2000c1e1900 */
[----:B------:R-:W-:-:S03]  /*1300*/  IADD3 R14, P1, PT, R8, 0x20, RZ ;  /* 0x00000020080e7810 */ /* 0x000fc60007f3e0ff */
[----:B---3--:R-:W-:Y:S04]  /*1310*/  STG.E desc[UR6][R8.64+0x10], R21 ;  /* 0x0000101508007986 */ /* 0x008fe8000c101906 */
[----:B--2---:R-:W2:Y:S01]  /*1320*/  LDG.E R23, desc[UR6][R16.64+0x4] ;  /* 0x0000040610177981 */ /* 0x004ea2000c1e1900 */
[----:B------:R-:W-:Y:S01]  /*1330*/  IMAD.X R15, RZ, RZ, R9, P1 ;  /* 0x000000ffff0f7224 */ /* 0x000fe200008e0609 */
[----:B------:R-:W-:Y:S01]  /*1340*/  PLOP3.LUT P0, PT, PT, PT, PT, 0x8, 0x80 ;  /* 0x000000000080781c */ /* 0x000fe20003f0e170 */
[----:B------:R-:W-:Y:S02]  /*1350*/  VIADD R6, R6, 0x8 ;  /* 0x0000000806067836 */ /* 0x000fe40000000000 */
[----:B------:R-:W-:Y:S01]  /*1360*/  VIADD R12, R12, 0x8 ;  /* 0x000000080c0c7836 */ /* 0x000fe20000000000 */
[----:B--2---:R0:W-:Y:S02]  /*1370*/  STG.E desc[UR6][R8.64+0x14], R23 ;  /* 0x0000141708007986 */ /* 0x0041e4000c101906 */
[----:B0-----:R-:W-:-:S02]  /*1380*/  IMAD.MOV.U32 R8, RZ, RZ, R14 ;  /* 0x000000ffff087224 */ /* 0x001fc400078e000e */
[----:B------:R-:W-:-:S07]  /*1390*/  IMAD.MOV.U32 R9, RZ, RZ, R15 ;  /* 0x000000ffff097224 */ /* 0x000fce00078e000f */
.L_x_25:
[----:B------:R-:W-:Y:S05]  /*13a0*/  BSYNC.RECONVERGENT B3 ;  /* 0x0000000000037941 */ /* 0x000fea0003800200 */
.L_x_24:
[----:B------:R-:W-:-:S13]  /*13b0*/  ISETP.LT.OR P0, PT, R12, R13, P0 ;  /* 0x0000000d0c00720c */ /* 0x000fda0000701670 */
[----:B------:R-:W-:Y:S05]  /*13c0*/  @!P0 BRA `(.L_x_17) ;  /* 0x0000000000288947 */ /* 0x000fea0003800000 */
[----:B------:R-:W-:-:S05]  /*13d0*/  IMAD.WIDE R10, R12, 0x4, R10 ;  /* 0x000000040c0a7825 */ /* 0x000fca00078e020a */
[----:B------:R-:W2:Y:S04]  /*13e0*/  LDG.E R13, desc[UR6][R10.64+-0x8] ;  /* 0xfffff8060a0d7981 */ /* 0x000ea8000c1e1900 */
[----:B--2---:R1:W-:Y:S04]  /*13f0*/  STG.E desc[UR6][R8.64+-0x8], R13 ;  /* 0xfffff80d08007986 */ /* 0x0043e8000c101906 */
[----:B------:R-:W2:Y:S04]  /*1400*/  LDG.E R15, desc[UR6][R10.64+-0x4] ;  /* 0xfffffc060a0f7981 */ /* 0x000ea8000c1e1900 */
[----:B--2---:R1:W-:Y:S04]  /*1410*/  STG.E desc[UR6][R8.64+-0x4], R15 ;  /* 0xfffffc0f08007986 */ /* 0x0043e8000c101906 */
[----:B------:R-:W2:Y:S04]  /*1420*/  LDG.E R17, desc[UR6][R10.64] ;  /* 0x000000060a117981 */ /* 0x000ea8000c1e1900 */
[----:B--2---:R1:W-:Y:S04]  /*1430*/  STG.E desc[UR6][R8.64], R17 ;  /* 0x0000001108007986 */ /* 0x0043e8000c101906 */
[----:B------:R-:W2:Y:S01]  /*1440*/  LDG.E R19, desc[UR6][R10.64+0x4] ;  /* 0x000004060a137981 */ /* 0x000ea2000c1e1900 */
[----:B------:R-:W-:-:S03]  /*1450*/  VIADD R6, R6, 0x4 ;  /* 0x0000000406067836 */ /* 0x000fc60000000000 */
[----:B--2---:R1:W-:Y:S04]  /*1460*/  STG.E desc[UR6][R8.64+0x4], R19 ;  /* 0x0000041308007986 */ /* 0x0043e8000c101906 */
.L_x_17:
[----:B------:R-:W-:Y:S05]  /*1470*/  BSYNC.RECONVERGENT B2 ;  /* 0x0000000000027941 */ /* 0x000fea0003800200 */
.L_x_16:
[----:B------:R-:W-:-:S13]  /*1480*/  ISETP.GE.AND P0, PT, R7, R4, PT ;  /* 0x000000040700720c */ /* 0x000fda0003f06270 */
[----:B------:R-:W-:Y:S05]  /*1490*/  @P0 EXIT ;  /* 0x000000000000094d */ /* 0x000fea0003800000 */
[----:B01-3--:R-:W-:Y:S01]  /*14a0*/  IADD3 R8, PT, PT, R3, R7, R2 ;  /* 0x0000000703087210 */ /* 0x00bfe20007ffe002 */
[----:B------:R-:W-:Y:S03]  /*14b0*/  BSSY.RECONVERGENT B2, `(.L_x_26) ;  /* 0x000001c000027945 */ /* 0x000fe60003800200 */
[-C--:B------:R-:W-:Y:S02]  /*14c0*/  IADD3 R2, PT, PT, R5, R0.reuse, -R8 ;  /* 0x0000000005027210 */ /* 0x080fe40007ffe808 */
[----:B------:R-:W-:Y:S02]  /*14d0*/  IADD3 R5, PT, PT, R8, -R0, -R5 ;  /* 0x8000000008057210 */ /* 0x000fe40007ffe805 */
[----:B------:R-:W-:Y:S02]  /*14e0*/  LOP3.LUT P1, R15, R2, 0x3, RZ, 0xc0, !PT ;  /* 0x00000003020f7812 */ /* 0x000fe4000782c0ff */
[----:B------:R-:W-:-:S11]  /*14f0*/  ISETP.GT.U32.AND P0, PT, R5, -0x4, PT ;  /* 0xfffffffc0500780c */ /* 0x000fd60003f04070 */
[----:B------:R-:W-:Y:S05]  /*1500*/  @!P1 BRA `(.L_x_27) ;  /* 0x0000000000589947 */ /* 0x000fea0003800000 */
[----:B------:R-:W0:Y:S01]  /*1510*/  LDCU.64 UR4, c[0x0][0x390] ;  /* 0x00007200ff0477ac */ /* 0x000e220008000a00 */
[----:B------:R-:W-:Y:S01]  /*1520*/  IMAD.WIDE R8, R0, 0x4, RZ ;  /* 0x0000000400087825 */ /* 0x000fe200078e02ff */
[----:B------:R-:W1:Y:S03]  /*1530*/  LDCU.64 UR8, c[0x0][0x3a0] ;  /* 0x00007400ff0877ac */ /* 0x000e660008000a00 */
[----:B------:R-:W-:-:S04]  /*1540*/  IMAD.WIDE R12, R3, 0x4, RZ ;  /* 0x00000004030c7825 */ /* 0x000fc800078e02ff */
[C---:B------:R-:W-:Y:S01]  /*1550*/  IMAD.WIDE.U32 R10, R6.reuse, 0x4, R8 ;  /* 0x00000004060a7825 */ /* 0x040fe200078e0008 */
[----:B------:R-:W-:-:S03]  /*1560*/  IADD3 R6, PT, PT, R6, R15, RZ ;  /* 0x0000000f06067210 */ /* 0x000fc60007ffe0ff */
[----:B------:R-:W-:Y:S01]  /*1570*/  IMAD.MOV R2, RZ, RZ, -R15 ;  /* 0x000000ffff027224 */ /* 0x000fe200078e0a0f */
[----:B0-----:R-:W-:Y:S02]  /*1580*/  IADD3 R12, P2, P3, -R12, UR4, R8 ;  /* 0x000000040c0c7c10 */ /* 0x001fe4000fb5e108 */
[----:B-1----:R-:W-:Y:S02]  /*1590*/  IADD3 R10, P1, PT, R10, UR8, RZ ;  /* 0x000000080a0a7c10 */ /* 0x002fe4000ff3e0ff */
[----:B------:R-:W-:Y:S02]  /*15a0*/  IADD3.X R13, PT, PT, ~R13, UR5, R9, P2, P3 ;  /* 0x000000050d0d7c10 */ /* 0x000fe400097e6509 */
[----:B------:R-:W-:-:S09]  /*15b0*/  IADD3.X R11, PT, PT, R11, UR9, RZ, P1, !PT ;  /* 0x000000090b0b7c10 */ /* 0x000fd20008ffe4ff */
.L_x_28:
[----:B0-----:R-:W-:-:S05]  /*15c0*/  IMAD.WIDE R8, R7, 0x4, R12 ;  /* 0x0000000407087825 */ /* 0x001fca00078e020c */
[----:B------:R0:W2:Y:S01]  /*15d0*/  LDG.E R5, desc[UR6][R8.64] ;  /* 0x0000000608057981 */ /* 0x0000a2000c1e1900 */
[----:B------:R-:W-:Y:S02]  /*15e0*/  VIADD R2, R2, 0x1 ;  /* 0x0000000102027836 */ /* 0x000fe40000000000 */
[----:B------:R-:W-:-:S03]  /*15f0*/  VIADD R7, R7, 0x1 ;  /* 0x0000000107077836 */ /* 0x000fc60000000000 */
[----:B------:R-:W-:Y:S01]  /*1600*/  ISETP.NE.AND P1, PT, R2, RZ, PT ;  /* 0x000000ff0200720c */ /* 0x000fe20003f25270 */
[----:B0-----:R-:W-:Y:S01]  /*1610*/  IMAD.MOV.U32 R8, RZ, RZ, R10 ;  /* 0x000000ffff087224 */ /* 0x001fe200078e000a */
[----:B------:R-:W-:Y:S01]  /*1620*/  IADD3 R10, P2, PT, R10, 0x4, RZ ;  /* 0x000000040a0a7810 */ /* 0x000fe20007f5e0ff */
[----:B------:R-:W-:-:S03]  /*1630*/  IMAD.MOV.U32 R9, RZ, RZ, R11 ;  /* 0x000000ffff097224 */ /* 0x000fc600078e000b */
[----:B------:R-:W-:Y:S02]  /*1640*/  IADD3.X R11, PT, PT, RZ, R11, RZ, P2, !PT ;  /* 0x0000000bff0b7210 */ /* 0x000fe400017fe4ff */
[----:B--2---:R0:W-:Y:S05]  /*1650*/  STG.E desc[UR6][R8.64], R5 ;  /* 0x0000000508007986 */ /* 0x0041ea000c101906 */
[----:B------:R-:W-:Y:S05]  /*1660*/  @P1 BRA `(.L_x_28) ;  /* 0xfffffffc00d41947 */ /* 0x000fea000383ffff */
.L_x_27:
[----:B------:R-:W-:Y:S05]  /*1670*/  BSYNC.RECONVERGENT B2 ;  /* 0x0000000000027941 */ /* 0x000fea0003800200 */
.L_x_26:
[----:B------:R-:W-:Y:S05]  /*1680*/  @P0 EXIT ;  /* 0x000000000000094d */ /* 0x000fea0003800000 */
[----:B------:R-:W1:Y:S01]  /*1690*/  LDCU.64 UR4, c[0x0][0x390] ;  /* 0x00007200ff0477ac */ /* 0x000e620008000a00 */
[----:B0-----:R-:W-:Y:S01]  /*16a0*/  IMAD.WIDE R8, R0, 0x4, RZ ;  /* 0x0000000400087825 */ /* 0x001fe200078e02ff */
[----:B------:R-:W-:Y:S01]  /*16b0*/  BSSY.RECONVERGENT B2, `(.L_x_29) ;  /* 0x000003f000027945 */ /* 0x000fe20003800200 */
[----:B------:R-:W0:Y:S02]  /*16c0*/  LDCU.64 UR8, c[0x0][0x3a0] ;  /* 0x00007400ff0877ac */ /* 0x000e240008000a00 */
[----:B------:R-:W-:-:S04]  /*16d0*/  IMAD.WIDE R10, R3, 0x4, RZ ;  /* 0x00000004030a7825 */ /* 0x000fc800078e02ff */
[----:B------:R-:W-:-:S04]  /*16e0*/  IMAD.WIDE.U32 R2, R6, 0x4, R8 ;  /* 0x0000000406027825 */ /* 0x000fc800078e0008 */
[----:B------:R-:W-:Y:S01]  /*16f0*/  IMAD.IADD R0, R4, 0x1, -R7 ;  /* 0x0000000104007824 */ /* 0x000fe200078e0a07 */
[----:B-1----:R-:W-:-:S04]  /*1700*/  IADD3 R8, P1, P2, -R10, UR4, R8 ;  /* 0x000000040a087c10 */ /* 0x002fc8000fa3e108 */
[----:B------:R-:W-:Y:S02]  /*1710*/  IADD3.X R9, PT, PT, ~R11, UR5, R9, P1, P2 ;  /* 0x000000050b097c10 */ /* 0x000fe40008fe4509 */
[----:B------:R-:W-:Y:S02]  /*1720*/  ISETP.GT.AND P1, PT, R0, 0xc, PT ;  /* 0x0000000c0000780c */ /* 0x000fe40003f24270 */
[----:B0-----:R-:W-:Y:S02]  /*1730*/  IADD3 R2, P0, PT, R2, UR8, RZ ;  /* 0x0000000802027c10 */ /* 0x001fe4000ff1e0ff */
[----:B------:R-:W-:Y:S02]  /*1740*/  IADD3 R8, P2, PT, R8, 0x8, RZ ;  /* 0x0000000808087810 */ /* 0x000fe40007f5e0ff */
[----:B------:R-:W-:-:S03]  /*1750*/  IADD3 R2, P3, PT, R2, 0x8, RZ ;  /* 0x0000000802027810 */ /* 0x000fc60007f7e0ff */
[----:B------:R-:W-:Y:S01]  /*1760*/  IMAD.X R9, RZ, RZ, R9, P2 ;  /* 0x000000ffff097224 */ /* 0x000fe200010e0609 */
[----:B------:R-:W-:Y:S02]  /*1770*/  IADD3.X R3, PT, PT, RZ, UR9, R3, P3, P0 ;  /* 0x00000009ff037c10 */ /* 0x000fe40009fe0403 */
[----:B------:R-:W-:Y:S01]  /*1780*/  PLOP3.LUT P0, PT, PT, PT, PT, 0x80, 0x8 ;  /* 0x000000000008781c */ /* 0x000fe20003f0f070 */
[----:B------:R-:W-:-:S12]  /*1790*/  @!P1 BRA `(.L_x_30) ;  /* 0x0000000000c09947 */ /* 0x000fd80003800000 */
[----:B------:R-:W-:Y:S01]  /*17a0*/  PLOP3.LUT P0, PT, PT, PT, PT, 0x8, 0x80 ;  /* 0x000000000080781c */ /* 0x000fe20003f0e170 */
[----:B------:R-:W-:-:S12]  /*17b0*/  VIADD R0, R4, 0xfffffff4 ;  /* 0xfffffff404007836 */ /* 0x000fd80000000000 */
.L_x_31:
        /* <DEDUP_REMOVED lines=40> */
[----:B------:R-:W-:-:S05]  /*1a40*/  IADD3 R6, P2, PT, R2, 0x40, RZ ;  /* 0x0000004002067810 */ /* 0x000fca0007f5e0ff */
[----:B------:R-:W-:Y:S01]  /*1a50*/  IMAD.X R11, RZ, RZ, R3, P2 ;  /* 0x000000ffff0b7224 */ /* 0x000fe200010e0603 */
[----:B--2---:R0:W-:Y:S02]  /*1a60*/  STG.E desc[UR6][R2.64+0x34], R5 ;  /* 0x0000340502007986 */ /* 0x0041e4000c101906 */
[----:B0-----:R-:W-:Y:S02]  /*1a70*/  IMAD.MOV.U32 R2, RZ, RZ, R6 ;  /* 0x000000ffff027224 */ /* 0x001fe400078e0006 */
[----:B------:R-:W-:Y:S01]  /*1a80*/  IMAD.MOV.U32 R3, RZ, RZ, R11 ;  /* 0x000000ffff037224 */ /* 0x000fe200078e000b */
[----:B------:R-:W-:Y:S06]  /*1a90*/  @!P1 BRA `(.L_x_31) ;  /* 0xfffffffc00489947 */ /* 0x000fec000383ffff */
.L_x_30:
[----:B------:R-:W-:Y:S05]  /*1aa0*/  BSYNC.RECONVERGENT B2 ;  /* 0x0000000000027941 */ /* 0x000fea0003800200 */
.L_x_29:
        /* <DEDUP_REMOVED lines=25> */
[----:B------:R-:W-:Y:S01]  /*1c40*/  VIADD R7, R7, 0x8 ;  /* 0x0000000807077836 */ /* 0x000fe20000000000 */
[----:B--2---:R0:W-:Y:S02]  /*1c50*/  STG.E desc[UR6][R2.64+0x14], R17 ;  /* 0x0000141102007986 */ /* 0x0041e4000c101906 */
[----:B0-----:R-:W-:-:S02]  /*1c60*/  IMAD.MOV.U32 R2, RZ, RZ, R0 ;  /* 0x000000ffff027224 */ /* 0x001fc400078e0000 */
[----:B------:R-:W-:-:S07]  /*1c70*/  IMAD.MOV.U32 R3, RZ, RZ, R11 ;  /* 0x000000ffff037224 */ /* 0x000fce00078e000b */
.L_x_33:
[----:B------:R-:W-:Y:S05]  /*1c80*/  BSYNC.RECONVERGENT B2 ;  /* 0x0000000000027941 */ /* 0x000fea0003800200 */
.L_x_32:
[----:B------:R-:W-:-:S13]  /*1c90*/  ISETP.LT.OR P0, PT, R7, R4, P0 ;  /* 0x000000040700720c */ /* 0x000fda0000701670 */
[----:B------:R-:W-:Y:S05]  /*1ca0*/  @!P0 EXIT ;  /* 0x000000000000894d */ /* 0x000fea0003800000 */
[----:B------:R-:W-:-:S05]  /*1cb0*/  IMAD.WIDE R8, R7, 0x4, R8 ;  /* 0x0000000407087825 */ /* 0x000fca00078e0208 */
[----:B------:R-:W2:Y:S04]  /*1cc0*/  LDG.E R5, desc[UR6][R8.64+-0x8] ;  /* 0xfffff80608057981 */ /* 0x000ea8000c1e1900 */
[----:B--2---:R-:W-:Y:S04]  /*1cd0*/  STG.E desc[UR6][R2.64+-0x8], R5 ;  /* 0xfffff80502007986 */ /* 0x004fe8000c101906 */
[----:B------:R-:W2:Y:S04]  /*1ce0*/  LDG.E R7, desc[UR6][R8.64+-0x4] ;  /* 0xfffffc0608077981 */ /* 0x000ea8000c1e1900 */
[----:B--2---:R-:W-:Y:S04]  /*1cf0*/  STG.E desc[UR6][R2.64+-0x4], R7 ;  /* 0xfffffc0702007986 */ /* 0x004fe8000c101906 */
[----:B------:R-:W2:Y:S04]  /*1d00*/  LDG.E R11, desc[UR6][R8.64] ;  /* 0x00000006080b7981 */ /* 0x000ea8000c1e1900 */
[----:B--2---:R-:W-:Y:S04]  /*1d10*/  STG.E desc[UR6][R2.64], R11 ;  /* 0x0000000b02007986 */ /* 0x004fe8000c101906 */
[----:B------:R-:W2:Y:S04]  /*1d20*/  LDG.E R13, desc[UR6][R8.64+0x4] ;  /* 0x00000406080d7981 */ /* 0x000ea8000c1e1900 */
[----:B--2---:R-:W-:Y:S01]  /*1d30*/  STG.E desc[UR6][R2.64+0x4], R13 ;  /* 0x0000040d02007986 */ /* 0x004fe2000c101906 */
[----:B------:R-:W-:Y:S05]  /*1d40*/  EXIT ;  /* 0x000000000000794d */ /* 0x000fea0003800000 */
        .weak           $__internal_0_$__cuda_sm3x_div_rn_noftz_f32_slowpath
        .type           $__internal_0_$__cuda_sm3x_div_rn_noftz_f32_slowpath,@function
        .size           $__internal_0_$__cuda_sm3x_div_rn_noftz_f32_slowpath,(.L_x_43 - $__internal_0_$__cuda_sm3x_div_rn_noftz_f32_slowpath)
$__internal_0_$__cuda_sm3x_div_rn_noftz_f32_slowpath:
[--C-:B------:R-:W-:Y:S01]  /*1d50*/  SHF.R.U32.HI R7, RZ, 0x17, R3.reuse ;  /* 0x00000017ff077819 */ /* 0x100fe20000011603 */
[--C-:B------:R-:W-:Y:S01]  /*1d60*/  IMAD.MOV.U32 R8, RZ, RZ, R0.reuse ;  /* 0x000000ffff087224 */ /* 0x100fe200078e0000 */
[----:B------:R-:W-:Y:S01]  /*1d70*/  SHF.R.U32.HI R5, RZ, 0x17, R0 ;  /* 0x00000017ff057819 */ /* 0x000fe20000011600 */
[----:B------:R-:W-:Y:S01]  /*1d80*/  IMAD.MOV.U32 R9, RZ, RZ, R3 ;  /* 0x000000ffff097224 */ /* 0x000fe200078e0003 */
[----:B------:R-:W-:Y:S02]  /*1d90*/  LOP3.LUT R7, R7, 0xff, RZ, 0xc0, !PT ;  /* 0x000000ff07077812 */ /* 0x000fe400078ec0ff */
[----:B------:R-:W-:-:S03]  /*1da0*/  LOP3.LUT R5, R5, 0xff, RZ, 0xc0, !PT ;  /* 0x000000ff05057812 */ /* 0x000fc600078ec0ff */
[----:B------:R-:W-:Y:S01]  /*1db0*/  VIADD R12, R7, 0xffffffff ;  /* 0xffffffff070c7836 */ /* 0x000fe20000000000 */
[----:B------:R-:W-:-:S04]  /*1dc0*/  IADD3 R11, PT, PT, R5, -0x1, RZ ;  /* 0xffffffff050b7810 */ /* 0x000fc80007ffe0ff */
[----:B------:R-:W-:-:S04]  /*1dd0*/  ISETP.GT.U32.AND P0, PT, R12, 0xfd, PT ;  /* 0x000000fd0c00780c */ /* 0x000fc80003f04070 */
[----:B------:R-:W-:-:S13]  /*1de0*/  ISETP.GT.U32.OR P0, PT, R11, 0xfd, P0 ;  /* 0x000000fd0b00780c */ /* 0x000fda0000704470 */
[----:B------:R-:W-:Y:S01]  /*1df0*/  @!P0 IMAD.MOV.U32 R10, RZ, RZ, RZ ;  /* 0x000000ffff0a8224 */ /* 0x000fe200078e00ff */
[----:B------:R-:W-:Y:S06]  /*1e00*/  @!P0 BRA `(.L_x_34) ;  /* 0x00000000005c8947 */ /* 0x000fec0003800000 */
[----:B------:R-:W-:Y:S02]  /*1e10*/  FSETP.GTU.FTZ.AND P0, PT, |R0|, +INF , PT ;  /* 0x7f8000000000780b */ /* 0x000fe40003f1c200 */
[----:B------:R-:W-:-:S04]  /*1e20*/  FSETP.GTU.FTZ.AND P1, PT, |R3|, +INF , PT ;  /* 0x7f8000000300780b */ /* 0x000fc80003f3c200 */
[----:B------:R-:W-:-:S13]  /*1e30*/  PLOP3.LUT P0, PT, P0, P1, PT, 0xf8, 0x8f ;  /* 0x00000000008f781c */ /* 0x000fda0000703f70 */
[----:B------:R-:W-:Y:S05]  /*1e40*/  @P0 BRA `(.L_x_35) ;  /* 0x0000000400440947 */ /* 0x000fea0003800000 */
[----:B------:R-:W-:-:S13]  /*1e50*/  LOP3.LUT P0, RZ, R9, 0x7fffffff, R8, 0xc8, !PT ;  /* 0x7fffffff09ff7812 */ /* 0x000fda000780c808 */
[----:B------:R-:W-:Y:S05]  /*1e60*/  @!P0 BRA `(.L_x_36) ;  /* 0x0000000400348947 */ /* 0x000fea0003800000 */
[C---:B------:R-:W-:Y:S02]  /*1e70*/  FSETP.NEU.FTZ.AND P2, PT, |R0|.reuse, +INF , PT ;  /* 0x7f8000000000780b */ /* 0x040fe40003f5d200 */
[----:B------:R-:W-:Y:S02]  /*1e80*/  FSETP.NEU.FTZ.AND P1, PT, |R3|, +INF , PT ;  /* 0x7f8000000300780b */ /* 0x000fe40003f3d200 */
[----:B------:R-:W-:-:S11]  /*1e90*/  FSETP.NEU.FTZ.AND P0, PT, |R0|, +INF , PT ;  /* 0x7f8000000000780b */ /* 0x000fd60003f1d200 */
[----:B------:R-:W-:Y:S05]  /*1ea0*/  @!P1 BRA !P2, `(.L_x_36) ;  /* 0x0000000400249947 */ /* 0x000fea0005000000 */
[----:B------:R-:W-:-:S04]  /*1eb0*/  LOP3.LUT P2, RZ, R8, 0x7fffffff, RZ, 0xc0, !PT ;  /* 0x7fffffff08ff7812 */ /* 0x000fc8000784c0ff */
[----:B------:R-:W-:-:S13]  /*1ec0*/  PLOP3.LUT P1, PT, P1, P2, PT, 0x2f, 0xf2 ;  /* 0x0000000000f2781c */ /* 0x000fda0000f24577 */
[----:B------:R-:W-:Y:S05]  /*1ed0*/  @P1 BRA `(.L_x_37) ;  /* 0x0000000400101947 */ /* 0x000fea0003800000 */
[----:B------:R-:W-:-:S04]  /*1ee0*/  LOP3.LUT P1, RZ, R9, 0x7fffffff, RZ, 0xc0, !PT ;  /* 0x7fffffff09ff7812 */ /* 0x000fc8000782c0ff */
[----:B------:R-:W-:-:S13]  /*1ef0*/  PLOP3.LUT P0, PT, P0, P1, PT, 0x2f, 0xf2 ;  /* 0x0000000000f2781c */ /* 0x000fda0000702577 */
[----:B------:R-:W-:Y:S05]  /*1f00*/  @P0 BRA `(.L_x_38) ;  /* 0x0000000000f80947 */ /* 0x000fea0003800000 */
[----:B------:R-:W-:Y:S02]  /*1f10*/  ISETP.GE.AND P0, PT, R11, RZ, PT ;  /* 0x000000ff0b00720c */ /* 0x000fe40003f06270 */
[----:B------:R-:W-:-:S11]  /*1f20*/  ISETP.GE.AND P1, PT, R12, RZ, PT ;  /* 0x000000ff0c00720c */ /* 0x000fd60003f26270 */
[----:B------:R-:W-:Y:S02]  /*1f30*/  @P0 IMAD.MOV.U32 R10, RZ, RZ, RZ ;  /* 0x000000ffff0a0224 */ /* 0x000fe400078e00ff */
[----:B------:R-:W-:Y:S01]  /*1f40*/  @!P0 FFMA R8, R0, 1.84467440737095516160e+19, RZ ;  /* 0x5f80000000088823 */ /* 0x000fe200000000ff */
[----:B------:R-:W-:Y:S02]  /*1f50*/  @!P0 IMAD.MOV.U32 R10, RZ, RZ, -0x40 ;  /* 0xffffffc0ff0a8424 */ /* 0x000fe400078e00ff */
[----:B------:R-:W-:-:S03]  /*1f60*/  @!P1 FFMA R9, R3, 1.84467440737095516160e+19, RZ ;  /* 0x5f80000003099823 */ /* 0x000fc600000000ff */
[----:B------:R-:W-:-:S07]  /*1f70*/  @!P1 IADD3 R10, PT, PT, R10, 0x40, RZ ;  /* 0x000000400a0a9810 */ /* 0x000fce0007ffe0ff */
.L_x_34:
[----:B------:R-:W-:Y:S01]  /*1f80*/  LEA R0, R7, 0xc0800000, 0x17 ;  /* 0xc080000007007811 */ /* 0x000fe200078eb8ff */
[----:B------:R-:W-:-:S04]  /*1f90*/  VIADD R5, R5, 0xffffff81 ;  /* 0xffffff8105057836 */ /* 0x000fc80000000000 */
[----:B------:R-:W-:Y:S02]  /*1fa0*/  IMAD.IADD R9, R9, 0x1, -R0 ;  /* 0x0000000109097824 */ /* 0x000fe400078e0a00 */
[C---:B------:R-:W-:Y:S01]  /*1fb0*/  IMAD R0, R5.reuse, -0x800000, R8 ;  /* 0xff80000005007824 */ /* 0x040fe200078e0208 */
[----:B------:R-:W-:Y:S01]  /*1fc0*/  IADD3 R5, PT, PT, R5, 0x7f, -R7 ;  /* 0x0000007f05057810 */ /* 0x000fe20007ffe807 */
[----:B------:R-:W0:Y:S01]  /*1fd0*/  MUFU.RCP R3, R9 ;  /* 0x0000000900037308 */ /* 0x000e220000001000 */
[----:B------:R-:W-:-:S03]  /*1fe0*/  FADD.FTZ R11, -R9, -RZ ;  /* 0x800000ff090b7221 */ /* 0x000fc60000010100 */
[----:B------:R-:W-:Y:S02]  /*1ff0*/  IMAD.IADD R5, R5, 0x1, R10 ;  /* 0x0000000105057824 */ /* 0x000fe400078e020a */
[----:B0-----:R-:W-:-:S04]  /*2000*/  FFMA R12, R3, R11, 1 ;  /* 0x3f800000030c7423 */ /* 0x001fc8000000000b */
[----:B------:R-:W-:-:S04]  /*2010*/  FFMA R12, R3, R12, R3 ;  /* 0x0000000c030c7223 */ /* 0x000fc80000000003 */
[----:B------:R-:W-:-:S04]  /*2020*/  FFMA R3, R0, R12, RZ ;  /* 0x0000000c00037223 */ /* 0x000fc800000000ff */
[----:B------:R-:W-:-:S04]  /*2030*/  FFMA R8, R11, R3, R0 ;  /* 0x000000030b087223 */ /* 0x000fc80000000000 */
[----:B------:R-:W-:-:S04]  /*2040*/  FFMA R13, R12, R8, R3 ;  /* 0x000000080c0d7223 */ /* 0x000fc80000000003 */
[----:B------:R-:W-:-:S04]  /*2050*/  FFMA R8, R11, R13, R0 ;  /* 0x0000000d0b087223 */ /* 0x000fc80000000000 */
[----:B------:R-:W-:-:S05]  /*2060*/  FFMA R0, R12, R8, R13 ;  /* 0x000000080c007223 */ /* 0x000fca000000000d */
[----:B------:R-:W-:-:S04]  /*2070*/  SHF.R.U32.HI R3, RZ, 0x17, R0 ;  /* 0x00000017ff037819 */ /* 0x000fc80000011600 */
[----:B------:R-:W-:-:S05]  /*2080*/  LOP3.LUT R3, R3, 0xff, RZ, 0xc0, !PT ;  /* 0x000000ff03037812 */ /* 0x000fca00078ec0ff */
[----:B------:R-:W-:-:S04]  /*2090*/  IMAD.IADD R7, R3, 0x1, R5 ;  /* 0x0000000103077824 */ /* 0x000fc800078e0205 */
[----:B------:R-:W-:-:S05]  /*20a0*/  VIADD R3, R7, 0xffffffff ;  /* 0xffffffff07037836 */ /* 0x000fca0000000000 */
[----:B------:R-:W-:-:S13]  /*20b0*/  ISETP.GE.U32.AND P0, PT, R3, 0xfe, PT ;  /* 0x000000fe0300780c */ /* 0x000fda0003f06070 */
[----:B------:R-:W-:Y:S05]  /*20c0*/  @!P0 BRA `(.L_x_39) ;  /* 0x0000000000808947 */ /* 0x000fea0003800000 */
[----:B------:R-:W-:-:S13]  /*20d0*/  ISETP.GT.AND P0, PT, R7, 0xfe, PT ;  /* 0x000000fe0700780c */ /* 0x000fda0003f04270 */
[----:B------:R-:W-:Y:S05]  /*20e0*/  @P0 BRA `(.L_x_40) ;  /* 0x00000000006c0947 */ /* 0x000fea0003800000 */
[----:B------:R-:W-:-:S13]  /*20f0*/  ISETP.GE.AND P0, PT, R7, 0x1, PT ;  /* 0x000000010700780c */ /* 0x000fda0003f06270 */
[----:B------:R-:W-:Y:S05]  /*2100*/  @P0 BRA `(.L_x_41) ;  /* 0x0000000000980947 */ /* 0x000fea0003800000 */
[----:B------:R-:W-:Y:S02]  /*2110*/  ISETP.GE.AND P0, PT, R7, -0x18, PT ;  /* 0xffffffe80700780c */ /* 0x000fe40003f06270 */
[----:B------:R-:W-:-:S11]  /*2120*/  LOP3.LUT R0, R0, 0x80000000, RZ, 0xc0, !PT ;  /* 0x8000000000007812 */ /* 0x000fd600078ec0ff */
[----:B------:R-:W-:Y:S05]  /*2130*/  @!P0 BRA `(.L_x_41) ;  /* 0x00000000008c8947 */ /* 0x000fea0003800000 */
[CCC-:B------:R-:W-:Y:S01]  /*2140*/  FFMA.RZ R3, R12.reuse, R8.reuse, R13.reuse ;  /* 0x000000080c037223 */ /* 0x1c0fe2000000c00d */
[C---:B------:R-:W-:Y:S02]  /*2150*/  IADD3 R10, PT, PT, R7.reuse, 0x20, RZ ;  /* 0x00000020070a7810 */ /* 0x040fe40007ffe0ff */
[----:B------:R-:W-:Y:S02]  /*2160*/  ISETP.NE.AND P2, PT, R7, RZ, PT ;  /* 0x000000ff0700720c */ /* 0x000fe40003f45270 */
[----:B------:R-:W-:Y:S01]  /*2170*/  LOP3.LUT R5, R3, 0x7fffff, RZ, 0xc0, !PT ;  /* 0x007fffff03057812 */ /* 0x000fe200078ec0ff */
[CCC-:B------:R-:W-:Y:S01]  /*2180*/  FFMA.RP R3, R12.reuse, R8.reuse, R13.reuse ;  /* 0x000000080c037223 */ /* 0x1c0fe2000000800d */
[----:B------:R-:W-:Y:S01]  /*2190*/  FFMA.RM R8, R12, R8, R13 ;  /* 0x000000080c087223 */ /* 0x000fe2000000400d */
[----:B------:R-:W-:Y:S01]  /*21a0*/  ISETP.NE.AND P1, PT, R7, RZ, PT ;  /* 0x000000ff0700720c */ /* 0x000fe20003f25270 */
[----:B------:R-:W-:Y:S01]  /*21b0*/  IMAD.MOV R7, RZ, RZ, -R7 ;  /* 0x000000ffff077224 */ /* 0x000fe200078e0a07 */
[----:B------:R-:W-:-:S02]  /*21c0*/  LOP3.LUT R5, R5, 0x800000, RZ, 0xfc, !PT ;  /* 0x0080000005057812 */ /* 0x000fc400078efcff */
[----:B------:R-:W-:Y:S02]  /*21d0*/  FSETP.NEU.FTZ.AND P0, PT, R3, R8, PT ;  /* 0x000000080300720b */ /* 0x000fe40003f1d000 */
[----:B------:R-:W-:Y:S02]  /*21e0*/  SHF.L.U32 R10, R5, R10, RZ ;  /* 0x0000000a050a7219 */ /* 0x000fe400000006ff */
[----:B------:R-:W-:Y:S02]  /*21f0*/  SEL R8, R7, RZ, P2 ;  /* 0x000000ff07087207 */ /* 0x000fe40001000000 */
[----:B------:R-:W-:Y:S02]  /*2200*/  ISETP.NE.AND P1, PT, R10, RZ, P1 ;  /* 0x000000ff0a00720c */ /* 0x000fe40000f25270 */
[----:B------:R-:W-:Y:S02]  /*2210*/  SHF.R.U32.HI R8, RZ, R8, R5 ;  /* 0x00000008ff087219 */ /* 0x000fe40000011605 */
[----:B------:R-:W-:-:S02]  /*2220*/  PLOP3.LUT P0, PT, P0, P1, PT, 0xf8, 0x8f ;  /* 0x00000000008f781c */ /* 0x000fc40000703f70 */
[----:B------:R-:W-:Y:S02]  /*2230*/  SHF.R.U32.HI R10, RZ, 0x1, R8 ;  /* 0x00000001ff0a7819 */ /* 0x000fe40000011608 */
[----:B------:R-:W-:-:S04]  /*2240*/  SEL R3, RZ, 0x1, !P0 ;  /* 0x00000001ff037807 */ /* 0x000fc80004000000 */
[----:B------:R-:W-:-:S04]  /*2250*/  LOP3.LUT R3, R3, 0x1, R10, 0xf8, !PT ;  /* 0x0000000103037812 */ /* 0x000fc800078ef80a */
[----:B------:R-:W-:-:S05]  /*2260*/  LOP3.LUT R3, R3, R8, RZ, 0xc0, !PT ;  /* 0x0000000803037212 */ /* 0x000fca00078ec0ff */
[----:B------:R-:W-:-:S05]  /*2270*/  IMAD.IADD R3, R10, 0x1, R3 ;  /* 0x000000010a037824 */ /* 0x000fca00078e0203 */
[----:B------:R-:W-:Y:S01]  /*2280*/  LOP3.LUT R0, R3, R0, RZ, 0xfc, !PT ;  /* 0x0000000003007212 */ /* 0x000fe200078efcff */
[----:B------:R-:W-:Y:S06]  /*2290*/  BRA `(.L_x_41) ;  /* 0x0000000000347947 */ /* 0x000fec0003800000 */
.L_x_40:
[----:B------:R-:W-:-:S04]  /*22a0*/  LOP3.LUT R0, R0, 0x80000000, RZ, 0xc0, !PT ;  /* 0x8000000000007812 */ /* 0x000fc800078ec0ff */
[----:B------:R-:W-:Y:S01]  /*22b0*/  LOP3.LUT R0, R0, 0x7f800000, RZ, 0xfc, !PT ;  /* 0x7f80000000007812 */ /* 0x000fe200078efcff */
[----:B------:R-:W-:Y:S06]  /*22c0*/  BRA `(.L_x_41) ;  /* 0x0000000000287947 */ /* 0x000fec0003800000 */
.L_x_39:
[----:B------:R-:W-:Y:S01]  /*22d0*/  IMAD R0, R5, 0x800000, R0 ;  /* 0x0080000005007824 */ /* 0x000fe200078e0200 */
[----:B------:R-:W-:Y:S06]  /*22e0*/  BRA `(.L_x_41) ;  /* 0x0000000000207947 */ /* 0x000fec0003800000 */
.L_x_38:
[----:B------:R-:W-:-:S04]  /*22f0*/  LOP3.LUT R0, R9, 0x80000000, R8, 0x48, !PT ;  /* 0x8000000009007812 */ /* 0x000fc800078e4808 */
[----:B------:R-:W-:Y:S01]  /*2300*/  LOP3.LUT R0, R0, 0x7f800000, RZ, 0xfc, !PT ;  /* 0x7f80000000007812 */ /* 0x000fe200078efcff */
[----:B------:R-:W-:Y:S06]  /*2310*/  BRA `(.L_x_41) ;  /* 0x0000000000147947 */ /* 0x000fec0003800000 */
.L_x_37:
[----:B------:R-:W-:Y:S01]  /*2320*/  LOP3.LUT R0, R9, 0x80000000, R8, 0x48, !PT ;  /* 0x8000000009007812 */ /* 0x000fe200078e4808 */
[----:B------:R-:W-:Y:S06]  /*2330*/  BRA `(.L_x_41) ;  /* 0x00000000000c7947 */ /* 0x000fec0003800000 */
.L_x_36:
[----:B------:R-:W0:Y:S01]  /*2340*/  MUFU.RSQ R0, -QNAN ;  /* 0xffc0000000007908 */ /* 0x000e220000001400 */
[----:B------:R-:W-:Y:S05]  /*2350*/  BRA `(.L_x_41) ;  /* 0x0000000000047947 */ /* 0x000fea0003800000 */
.L_x_35:
[----:B------:R-:W-:-:S07]  /*2360*/  FADD.FTZ R0, R0, R3 ;  /* 0x0000000300007221 */ /* 0x000fce0000010000 */
.L_x_41:
[----:B------:R-:W-:-:S04]  /*2370*/  IMAD.MOV.U32 R7, RZ, RZ, 0x0 ;  /* 0x00000000ff077424 */ /* 0x000fc800078e00ff */
[----:B0-----:R-:W-:Y:S05]  /*2380*/  RET.REL.NODEC R6 `(_Z12merge_kernelPiiS_iS_) ;  /* 0xffffffdc061c7950 */ /* 0x001fea0003c3ffff */
.L_x_42:
[----:B------:R-:W-:-:S00]  /*2390*/  BRA `(.L_x_42) ;  /* 0xfffffffc00fc7947 */ /* 0x000fc0000383ffff */
[----:B------:R-:W-:-:S00]  /*23a0*/  NOP ;  /* 0x0000000000007918 */ /* 0x000fc00000000000 */
        /* <DEDUP_REMOVED lines=13> */
.L_x_43:


//--------------------- .nv.shared.reserved.0     --------------------------
	.section	.nv.shared.reserved.0,"aw",@nobits
	.weak		__nv_reservedSMEM_offset_0_alias
	.size		__nv_reservedSMEM_offset_0_alias, 0, 64
	.other		__nv_reservedSMEM_offset_0_alias,@"STO_CUDA_RESERVED_SHARED STV_DEFAULT"
__nv_reservedSMEM_offset_0_alias:
	.zero		0
	.zero		64


//--------------------- .nv.constant0._Z12merge_kernelPiiS_iS_ --------------------------
	.section	.nv.constant0._Z12merge_kernelPiiS_iS_,"a",@progbits
	.sectionflags	@""
	.align	4
.nv.constant0._Z12merge_kernelPiiS_iS_:
	.zero		936


//--------------------- SYMBOLS --------------------------

	.type		.nv.reservedSmem.offset0,@object
	.size		.nv.reservedSmem.offset0,0x4
